def attn_fwd(
    Q,
    K,
    V,
    Out,
    Lse,
    sm_scale,
    stride_qz,
    stride_qh,
    stride_qm,
    stride_qk,
    stride_kz,
    stride_kh,
    stride_kn,
    stride_kk,
    stride_vz,
    stride_vh,
    stride_vn,
    stride_vk,
    stride_oz,
    stride_oh,
    stride_om,
    stride_ok,
    seqlen_q,
    seqlen_k,
    BLOCK_M: tl.constexpr,
    BLOCK_N: tl.constexpr,
    HEAD_DIM: tl.constexpr,
    CAUSAL: tl.constexpr,
):
    start_m = tl.program_id(0)
    off_hz = tl.program_id(1)
    q_off = off_hz * stride_qh
    k_off = off_hz * stride_kh
    v_off = off_hz * stride_vh
    offs_m = start_m * BLOCK_M + tl.arange(0, BLOCK_M)
    offs_d = tl.arange(0, HEAD_DIM)
    offs_n = tl.arange(0, BLOCK_N)
    q_ptrs = Q + q_off + offs_m[:, None] * stride_qm + offs_d[None, :] * stride_qk
    k_ptrs = K + k_off + offs_d[:, None] * stride_kk + offs_n[None, :] * stride_kn
    v_ptrs = V + v_off + offs_n[:, None] * stride_vn + offs_d[None, :] * stride_vk
    m_i = tl.full([BLOCK_M], float("-inf"), dtype=tl.float32)
    l_i = tl.zeros([BLOCK_M], dtype=tl.float32) + 1.0
    acc = tl.zeros([BLOCK_M, HEAD_DIM], dtype=tl.float32)
    q = tl.load(q_ptrs)
    acc, l_i, m_i = _attn_fwd_inner(
        acc,
        l_i,
        m_i,
        q,
        k_ptrs,
        v_ptrs,
        sm_scale,
        stride_kn,
        stride_vn,
        start_m,
        seqlen_k,
        BLOCK_M,
        BLOCK_N,
        HEAD_DIM,
        CAUSAL,
    )
    acc = acc / l_i[:, None]
    lse = m_i + tl.math.log2(l_i) / 1.4426950408889634
    o_ptrs = (
        Out
        + off_hz * stride_oh
        + offs_m[:, None] * stride_om
        + offs_d[None, :] * stride_ok
    )
    tl.store(o_ptrs, acc.to(Out.dtype.element_ty))
    tl.store(Lse + off_hz * seqlen_q + offs_m, lse)

# config = {"BLOCK_M": 256, "BLOCK_N": 128, "HEAD_DIM": 128, "arch": "sm_90", "causal": true, "dtype": "fp8e4m3", "num_stages": 2, "num_warps": 16}
# arch = sm_90


// ===== COMPILED SASS (sm_90a) =====

	.target	sm_90a

	.elftype	@"ET_EXEC"


//--------------------- .note.nv.tkinfo           --------------------------
	.section	.note.nv.tkinfo,"",@"SHT_NOTE"
	.sectionflags	@"SHF_NOTE_NV_TKINFO"
	.tkinfo
        /*0018*/ 	.word	0x00000002
        /*0030*/ 	.string	""
        /*0030*/ 	.string	"ptxas"
        /*0030*/ 	.string	"Cuda compilation tools, release 13.0, V13.0.88"
        /*0030*/ 	.string	"Build cuda_13.0.r13.0/compiler.36424714_0"
        /*0030*/ 	.string	"-v  -suppress-debug-info  -lineinfo  -arch sm_90a "



//--------------------- .note.nv.cuinfo           --------------------------
	.section	.note.nv.cuinfo,"",@"SHT_NOTE"
	.sectionflags	@"SHF_NOTE_NV_CUINFO"
        /*0018*/ 	.short	0x0002
        /*001a*/ 	.short	0x005a
        /*001c*/ 	.short	0x0082
	.zero		2


//--------------------- .nv.info                  --------------------------
	.section	.nv.info,"",@"SHT_CUDA_INFO"
	.align	4


	//----- nvinfo : EIATTR_REGCOUNT
	.align		4
        /*0000*/ 	.byte	0x04, 0x2f
        /*0002*/ 	.short	(.L_2 - .L_1)
	.align		4
.L_1:
        /*0004*/ 	.word	index@(attn_fwd)
        /*0008*/ 	.word	0x00000080


	//----- nvinfo : EIATTR_FRAME_SIZE
	.align		4
.L_2:
        /*000c*/ 	.byte	0x04, 0x11
        /*000e*/ 	.short	(.L_4 - .L_3)
	.align		4
.L_3:
        /*0010*/ 	.word	index@(attn_fwd)
        /*0014*/ 	.word	0x00000430


	//----- nvinfo : EIATTR_MIN_STACK_SIZE
	.align		4
.L_4:
        /*0018*/ 	.byte	0x04, 0x12
        /*001a*/ 	.short	(.L_6 - .L_5)
	.align		4
.L_5:
        /*001c*/ 	.word	index@(attn_fwd)
        /*0020*/ 	.word	0x00000430
.L_6:


//--------------------- .nv.compat                --------------------------
	.section	.nv.compat,"",@"SHT_CUDA_COMPAT_INFO"
	.align	4
        /*0000*/ 	.byte	0x02, 0x09, 0x01, 0x00, 0x02, 0x02, 0x04, 0x00, 0x02, 0x05, 0x05, 0x00, 0x03, 0x07, 0x01, 0x01
        /*0010*/ 	.byte	0x02, 0x03, 0x00, 0x00, 0x02, 0x06, 0x01, 0x00, 0x04, 0x0b, 0x08, 0x00, 0x00, 0x00, 0x00, 0x00
        /*0020*/ 	.byte	0x00, 0x00, 0x00, 0x00


//--------------------- .nv.info.attn_fwd         --------------------------
	.section	.nv.info.attn_fwd,"",@"SHT_CUDA_INFO"
	.sectionflags	@""
	.align	4


	//----- nvinfo : EIATTR_CUDA_API_VERSION
	.align		4
        /*0000*/ 	.byte	0x04, 0x37
        /*0002*/ 	.short	(.L_8 - .L_7)
.L_7:
        /*0004*/ 	.word	0x00000082


	//----- nvinfo : EIATTR_KPARAM_INFO
	.align		4
.L_8:
        /*0008*/ 	.byte	0x04, 0x17
        /*000a*/ 	.short	(.L_10 - .L_9)
.L_9:
        /*000c*/ 	.word	0x00000000
        /*0010*/ 	.short	0x0019
        /*0012*/ 	.short	0x0080
        /*0014*/ 	.byte	0x00, 0xf4, 0x21, 0x00


	//----- nvinfo : EIATTR_KPARAM_INFO
	.align		4
.L_10:
        /*0018*/ 	.byte	0x04, 0x17
        /*001a*/ 	.short	(.L_12 - .L_11)
.L_11:
        /*001c*/ 	.word	0x00000000
        /*0020*/ 	.short	0x0018
        /*0022*/ 	.short	0x0078
        /*0024*/ 	.byte	0x00, 0xf4, 0x21, 0x00


	//----- nvinfo : EIATTR_KPARAM_INFO
	.align		4
.L_12:
        /*0028*/ 	.byte	0x04, 0x17
        /*002a*/ 	.short	(.L_14 - .L_13)
.L_13:
        /*002c*/ 	.word	0x00000000
        /*0030*/ 	.short	0x0017
        /*0032*/ 	.short	0x0070
        /*0034*/ 	.byte	0x00, 0xf0, 0x11, 0x00


	//----- nvinfo : EIATTR_KPARAM_INFO
	.align		4
.L_14:
        /*0038*/ 	.byte	0x04, 0x17
        /*003a*/ 	.short	(.L_16 - .L_15)
.L_15:
        /*003c*/ 	.word	0x00000000
        /*0040*/ 	.short	0x0016
        /*0042*/ 	.short	0x006c
        /*0044*/ 	.byte	0x00, 0xf0, 0x11, 0x00


	//----- nvinfo : EIATTR_KPARAM_INFO
	.align		4
.L_16:
        /*0048*/ 	.byte	0x04, 0x17
        /*004a*/ 	.short	(.L_18 - .L_17)
.L_17:
        /*004c*/ 	.word	0x00000000
        /*0050*/ 	.short	0x0015
        /*0052*/ 	.short	0x0068
        /*0054*/ 	.byte	0x00, 0xf0, 0x11, 0x00


	//----- nvinfo : EIATTR_KPARAM_INFO
	.align		4
.L_18:
        /*0058*/ 	.byte	0x04, 0x17
        /*005a*/ 	.short	(.L_20 - .L_19)
.L_19:
        /*005c*/ 	.word	0x00000000
        /*0060*/ 	.short	0x0014
        /*0062*/ 	.short	0x0064
        /*0064*/ 	.byte	0x00, 0xf0, 0x11, 0x00


	//----- nvinfo : EIATTR_KPARAM_INFO
	.align		4
.L_20:
        /*0068*/ 	.byte	0x04, 0x17
        /*006a*/ 	.short	(.L_22 - .L_21)
.L_21:
        /*006c*/ 	.word	0x00000000
        /*0070*/ 	.short	0x0013
        /*0072*/ 	.short	0x0060
        /*0074*/ 	.byte	0x00, 0xf0, 0x11, 0x00


	//----- nvinfo : EIATTR_KPARAM_INFO
	.align		4
.L_22:
        /*0078*/ 	.byte	0x04, 0x17
        /*007a*/ 	.short	(.L_24 - .L_23)
.L_23:
        /*007c*/ 	.word	0x00000000
        /*0080*/ 	.short	0x0012
        /*0082*/ 	.short	0x005c
        /*0084*/ 	.byte	0x00, 0xf0, 0x11, 0x00


	//----- nvinfo : EIATTR_KPARAM_INFO
	.align		4
.L_24:
        /*0088*/ 	.byte	0x04, 0x17
        /*008a*/ 	.short	(.L_26 - .L_25)
.L_25:
        /*008c*/ 	.word	0x00000000
        /*0090*/ 	.short	0x0011
        /*0092*/ 	.short	0x0058
        /*0094*/ 	.byte	0x00, 0xf0, 0x11, 0x00


	//----- nvinfo : EIATTR_KPARAM_INFO
	.align		4
.L_26:
        /*0098*/ 	.byte	0x04, 0x17
        /*009a*/ 	.short	(.L_28 - .L_27)
.L_27:
        /*009c*/ 	.word	0x00000000
        /*00a0*/ 	.short	0x0010
        /*00a2*/ 	.short	0x0054
        /*00a4*/ 	.byte	0x00, 0xf0, 0x11, 0x00


	//----- nvinfo : EIATTR_KPARAM_INFO
	.align		4
.L_28:
        /*00a8*/ 	.byte	0x04, 0x17
        /*00aa*/ 	.short	(.L_30 - .L_29)
.L_29:
        /*00ac*/ 	.word	0x00000000
        /*00b0*/ 	.short	0x000f
        /*00b2*/ 	.short	0x0050
        /*00b4*/ 	.byte	0x00, 0xf0, 0x11, 0x00


	//----- nvinfo : EIATTR_KPARAM_INFO
	.align		4
.L_30:
        /*00b8*/ 	.byte	0x04, 0x17
        /*00ba*/ 	.short	(.L_32 - .L_31)
.L_31:
        /*00bc*/ 	.word	0x00000000
        /*00c0*/ 	.short	0x000e
        /*00c2*/ 	.short	0x004c
        /*00c4*/ 	.byte	0x00, 0xf0, 0x11, 0x00


	//----- nvinfo : EIATTR_KPARAM_INFO
	.align		4
.L_32:
        /*00c8*/ 	.byte	0x04, 0x17
        /*00ca*/ 	.short	(.L_34 - .L_33)
.L_33:
        /*00cc*/ 	.word	0x00000000
        /*00d0*/ 	.short	0x000d
        /*00d2*/ 	.short	0x0048
        /*00d4*/ 	.byte	0x00, 0xf0, 0x11, 0x00


	//----- nvinfo : EIATTR_KPARAM_INFO
	.align		4
.L_34:
        /*00d8*/ 	.byte	0x04, 0x17
        /*00da*/ 	.short	(.L_36 - .L_35)
.L_35:
        /*00dc*/ 	.word	0x00000000
        /*00e0*/ 	.short	0x000c
        /*00e2*/ 	.short	0x0044
        /*00e4*/ 	.byte	0x00, 0xf0, 0x11, 0x00


	//----- nvinfo : EIATTR_KPARAM_INFO
	.align		4
.L_36:
        /*00e8*/ 	.byte	0x04, 0x17
        /*00ea*/ 	.short	(.L_38 - .L_37)
.L_37:
        /*00ec*/ 	.word	0x00000000
        /*00f0*/ 	.short	0x000b
        /*00f2*/ 	.short	0x0040
        /*00f4*/ 	.byte	0x00, 0xf0, 0x11, 0x00


	//----- nvinfo : EIATTR_KPARAM_INFO
	.align		4
.L_38:
        /*00f8*/ 	.byte	0x04, 0x17
        /*00fa*/ 	.short	(.L_40 - .L_39)
.L_39:
        /*00fc*/ 	.word	0x00000000
        /*0100*/ 	.short	0x000a
        /*0102*/ 	.short	0x003c
        /*0104*/ 	.byte	0x00, 0xf0, 0x11, 0x00


	//----- nvinfo : EIATTR_KPARAM_INFO
	.align		4
.L_40:
        /*0108*/ 	.byte	0x04, 0x17
        /*010a*/ 	.short	(.L_42 - .L_41)
.L_41:
        /*010c*/ 	.word	0x00000000
        /*0110*/ 	.short	0x0009
        /*0112*/ 	.short	0x0038
        /*0114*/ 	.byte	0x00, 0xf0, 0x11, 0x00


	//----- nvinfo : EIATTR_KPARAM_INFO
	.align		4
.L_42:
        /*0118*/ 	.byte	0x04, 0x17
        /*011a*/ 	.short	(.L_44 - .L_43)
.L_43:
        /*011c*/ 	.word	0x00000000
        /*0120*/ 	.short	0x0008
        /*0122*/ 	.short	0x0034
        /*0124*/ 	.byte	0x00, 0xf0, 0x11, 0x00


	//----- nvinfo : EIATTR_KPARAM_INFO
	.align		4
.L_44:
        /*0128*/ 	.byte	0x04, 0x17
        /*012a*/ 	.short	(.L_46 - .L_45)
.L_45:
        /*012c*/ 	.word	0x00000000
        /*0130*/ 	.short	0x0007
        /*0132*/ 	.short	0x0030
        /*0134*/ 	.byte	0x00, 0xf0, 0x11, 0x00


	//----- nvinfo : EIATTR_KPARAM_INFO
	.align		4
.L_46:
        /*0138*/ 	.byte	0x04, 0x17
        /*013a*/ 	.short	(.L_48 - .L_47)
.L_47:
        /*013c*/ 	.word	0x00000000
        /*0140*/ 	.short	0x0006
        /*0142*/ 	.short	0x002c
        /*0144*/ 	.byte	0x00, 0xf0, 0x11, 0x00


	//----- nvinfo : EIATTR_KPARAM_INFO
	.align		4
.L_48:
        /*0148*/ 	.byte	0x04, 0x17
        /*014a*/ 	.short	(.L_50 - .L_49)
.L_49:
        /*014c*/ 	.word	0x00000000
        /*0150*/ 	.short	0x0005
        /*0152*/ 	.short	0x0028
        /*0154*/ 	.byte	0x00, 0xf0, 0x11, 0x00


	//----- nvinfo : EIATTR_KPARAM_INFO
	.align		4
.L_50:
        /*0158*/ 	.byte	0x04, 0x17
        /*015a*/ 	.short	(.L_52 - .L_51)
.L_51:
        /*015c*/ 	.word	0x00000000
        /*0160*/ 	.short	0x0004
        /*0162*/ 	.short	0x0020
        /*0164*/ 	.byte	0x00, 0xf4, 0x21, 0x00


	//----- nvinfo : EIATTR_KPARAM_INFO
	.align		4
.L_52:
        /*0168*/ 	.byte	0x04, 0x17
        /*016a*/ 	.short	(.L_54 - .L_53)
.L_53:
        /*016c*/ 	.word	0x00000000
        /*0170*/ 	.short	0x0003
        /*0172*/ 	.short	0x0018
        /*0174*/ 	.byte	0x00, 0xf4, 0x21, 0x00


	//----- nvinfo : EIATTR_KPARAM_INFO
	.align		4
.L_54:
        /*0178*/ 	.byte	0x04, 0x17
        /*017a*/ 	.short	(.L_56 - .L_55)
.L_55:
        /*017c*/ 	.word	0x00000000
        /*0180*/ 	.short	0x0002
        /*0182*/ 	.short	0x0010
        /*0184*/ 	.byte	0x00, 0xf4, 0x21, 0x00


	//----- nvinfo : EIATTR_KPARAM_INFO
	.align		4
.L_56:
        /*0188*/ 	.byte	0x04, 0x17
        /*018a*/ 	.short	(.L_58 - .L_57)
.L_57:
        /*018c*/ 	.word	0x00000000
        /*0190*/ 	.short	0x0001
        /*0192*/ 	.short	0x0008
        /*0194*/ 	.byte	0x00, 0xf4, 0x21, 0x00


	//----- nvinfo : EIATTR_KPARAM_INFO
	.align		4
.L_58:
        /*0198*/ 	.byte	0x04, 0x17
        /*019a*/ 	.short	(.L_60 - .L_59)
.L_59:
        /*019c*/ 	.word	0x00000000
        /*01a0*/ 	.short	0x0000
        /*01a2*/ 	.short	0x0000
        /*01a4*/ 	.byte	0x00, 0xf4, 0x21, 0x00


	//----- nvinfo : EIATTR_SPARSE_MMA_MASK
	.align		4
.L_60:
        /*01a8*/ 	.byte	0x03, 0x50
        /*01aa*/ 	.short	0x0000


	//----- nvinfo : EIATTR_MAXREG_COUNT
	.align		4
        /*01ac*/ 	.byte	0x03, 0x1b
        /*01ae*/ 	.short	0x0080


	//----- nvinfo : EIATTR_NUM_BARRIERS
	.align		4
        /*01b0*/ 	.byte	0x02, 0x4c
        /*01b2*/ 	.byte	0x01
	.zero		1


	//----- nvinfo : EIATTR_ANNOTATIONS
	.align		4
        /*01b4*/ 	.byte	0x04, 0x55
        /*01b6*/ 	.short	(.L_62 - .L_61)


	//   ....[0]....
.L_61:
        /*01b8*/ 	.word	0x00000001
        /*01bc*/ 	.byte	0x40, 0x18, 0x00, 0x00, 0x01, 0x00, 0x00, 0x00, 0x50, 0x18, 0x00, 0x00, 0x01, 0x00, 0x00, 0x00
        /* <DEDUP_REMOVED lines=367> */
        /*18bc*/ 	.byte	0x40, 0xa6, 0x00, 0x00, 0x01, 0x00, 0x00, 0x00, 0x50, 0xa6, 0x00, 0x00


	//----- nvinfo : EIATTR_MERCURY_ISA_VERSION
	.align		4
.L_62:
        /*18c8*/ 	.byte	0x03, 0x5f
        /*18ca*/ 	.short	0x0101


	//----- nvinfo : EIATTR_COOP_GROUP_MASK_REGIDS
	.align		4
        /*18cc*/ 	.byte	0x04, 0x29
        /*18ce*/ 	.short	(.L_64 - .L_63)


	//   ....[0]....
.L_63:
        /*18d0*/ 	.word	0xffffffff


	//   ....[1]....
        /*18d4*/ 	.word	0xffffffff


	//   ....[2]....
        /*18d8*/ 	.word	0xffffffff


	//   ....[3]....
        /*18dc*/ 	.word	0xffffffff


	//   ....[4]....
        /*18e0*/ 	.word	0xffffffff


	//   ....[5]....
        /*18e4*/ 	.word	0xffffffff


	//   ....[6]....
        /*18e8*/ 	.word	0xffffffff


	//   ....[7]....
        /*18ec*/ 	.word	0xffffffff


	//   ....[8]....
        /*18f0*/ 	.word	0xffffffff


	//   ....[9]....
        /*18f4*/ 	.word	0xffffffff


	//   ....[10]....
        /*18f8*/ 	.word	0xffffffff


	//   ....[11]....
        /*18fc*/ 	.word	0xffffffff


	//   ....[12]....
        /*1900*/ 	.word	0xffffffff


	//   ....[13]....
        /*1904*/ 	.word	0xffffffff


	//   ....[14]....
        /*1908*/ 	.word	0xffffffff


	//   ....[15]....
        /*190c*/ 	.word	0xffffffff


	//   ....[16]....
        /*1910*/ 	.word	0xffffffff


	//   ....[17]....
        /*1914*/ 	.word	0xffffffff


	//   ....[18]....
        /*1918*/ 	.word	0xffffffff


	//   ....[19]....
        /*191c*/ 	.word	0xffffffff


	//   ....[20]....
        /*1920*/ 	.word	0xffffffff


	//   ....[21]....
        /*1924*/ 	.word	0xffffffff


	//   ....[22]....
        /*1928*/ 	.word	0xffffffff


	//   ....[23]....
        /*192c*/ 	.word	0xffffffff


	//----- nvinfo : EIATTR_COOP_GROUP_INSTR_OFFSETS
	.align		4
.L_64:
        /*1930*/ 	.byte	0x04, 0x28
        /*1932*/ 	.short	(.L_66 - .L_65)


	//   ....[0]....
.L_65:
        /*1934*/ 	.word	0x000069b0


	//   ....[1]....
        /*1938*/ 	.word	0x000069d0


	//   ....[2]....
        /*193c*/ 	.word	0x00007070


	//   ....[3]....
        /*1940*/ 	.word	0x000070a0


	//   ....[4]....
        /*1944*/ 	.word	0x00008070


	//   ....[5]....
        /*1948*/ 	.word	0x00008090


	//   ....[6]....
        /*194c*/ 	.word	0x000080a0


	//   ....[7]....
        /*1950*/ 	.word	0x000080b0


	//   ....[8]....
        /*1954*/ 	.word	0x000080c0


	//   ....[9]....
        /*1958*/ 	.word	0x000080d0


	//   ....[10]....
        /*195c*/ 	.word	0x000080e0


	//   ....[11]....
        /*1960*/ 	.word	0x000080f0


	//   ....[12]....
        /*1964*/ 	.word	0x00008110


	//   ....[13]....
        /*1968*/ 	.word	0x00008120


	//   ....[14]....
        /*196c*/ 	.word	0x00008150


	//   ....[15]....
        /*1970*/ 	.word	0x00008160


	//   ....[16]....
        /*1974*/ 	.word	0x00008190


	//   ....[17]....
        /*1978*/ 	.word	0x000081a0


	//   ....[18]....
        /*197c*/ 	.word	0x000081f0


	//   ....[19]....
        /*1980*/ 	.word	0x00008270


	//   ....[20]....
        /*1984*/ 	.word	0x00009ea0


	//   ....[21]....
        /*1988*/ 	.word	0x00009eb0


	//   ....[22]....
        /*198c*/ 	.word	0x00009ee0


	//   ....[23]....
        /*1990*/ 	.word	0x00009ef0


	//----- nvinfo : EIATTR_EXIT_INSTR_OFFSETS
	.align		4
.L_66:
        /*1994*/ 	.byte	0x04, 0x1c
        /*1996*/ 	.short	(.L_68 - .L_67)


	//   ....[0]....
.L_67:
        /*1998*/ 	.word	0x0000ddd0


	//   ....[1]....
        /*199c*/ 	.word	0x0000de00


	//----- nvinfo : EIATTR_REQNTID
	.align		4
.L_68:
        /*19a0*/ 	.byte	0x04, 0x10
        /*19a2*/ 	.short	(.L_70 - .L_69)
.L_69:
        /*19a4*/ 	.word	0x00000200
        /*19a8*/ 	.word	0x00000001
        /*19ac*/ 	.word	0x00000001


	//----- nvinfo : EIATTR_CBANK_PARAM_SIZE
	.align		4
.L_70:
        /*19b0*/ 	.byte	0x03, 0x19
        /*19b2*/ 	.short	0x0088


	//----- nvinfo : EIATTR_PARAM_CBANK
	.align		4
        /*19b4*/ 	.byte	0x04, 0x0a
        /*19b6*/ 	.short	(.L_72 - .L_71)
	.align		4
.L_71:
        /*19b8*/ 	.word	index@(.nv.constant0.attn_fwd)
        /*19bc*/ 	.short	0x0210
        /*19be*/ 	.short	0x0088


	//----- nvinfo : EIATTR_SW_WAR
	.align		4
.L_72:
        /*19c0*/ 	.byte	0x04, 0x36
        /*19c2*/ 	.short	(.L_74 - .L_73)
.L_73:
        /*19c4*/ 	.word	0x00000008
.L_74:


//--------------------- .nv.callgraph             --------------------------
	.section	.nv.callgraph,"",@"SHT_CUDA_CALLGRAPH"
	.align	4
	.sectionentsize	8
	.align		4
        /*0000*/ 	.word	0x00000000
	.align		4
        /*0004*/ 	.word	0xffffffff
	.align		4
        /*0008*/ 	.word	0x00000000
	.align		4
        /*000c*/ 	.word	0xfffffffe
	.align		4
        /*0010*/ 	.word	0x00000000
	.align		4
        /*0014*/ 	.word	0xfffffffd
	.align		4
        /*0018*/ 	.word	0x00000000
	.align		4
        /*001c*/ 	.word	0xfffffffc


//--------------------- .nv.constant4             --------------------------
	.section	.nv.constant4,"a",@progbits
	.align	8
	.align		8
.nv.constant4:
        /*0000*/ 	.dword	_$_str


//--------------------- .text.attn_fwd            --------------------------
	.section	.text.attn_fwd,"ax",@progbits
	.align	128
        .global         attn_fwd
        .type           attn_fwd,@function
        .size           attn_fwd,(.L_x_3 - attn_fwd)
        .other          attn_fwd,@"STO_CUDA_ENTRY STV_DEFAULT"
attn_fwd:
.text.attn_fwd:
[----:B------:R-:W0:Y:S01]  /*0000*/  LDC R1, c[0x0][0x28] ;  /* 0x00000a00ff017b82 */ /* 0x000e220000000800 */
[----:B------:R-:W1:Y:S07]  /*0010*/  S2R R78, SR_TID.X ;  /* 0x00000000004e7919 */ /* 0x000e6e0000002100 */
[----:B------:R-:W2:Y:S01]  /*0020*/  S2UR UR24, SR_CTAID.Y ;  /* 0x00000000001879c3 */ /* 0x000ea20000002600 */
[----:B------:R-:W-:Y:S01]  /*0030*/  ULDC.64 UR4, c[0x0][0x240] ;  /* 0x0000900000047ab9 */ /* 0x000fe20000000a00 */
[----:B------:R-:W-:Y:S01]  /*0040*/  ULDC.64 UR26, c[0x0][0x208] ;  /* 0x00008200001a7ab9 */ /* 0x000fe20000000a00 */
[----:B------:R-:W3:Y:S01]  /*0050*/  S2R R0, SR_CTAID.X ;  /* 0x0000000000007919 */ /* 0x000ee20000002500 */
[----:B0-----:R-:W-:-:S04]  /*0060*/  VIADD R1, R1, 0xfffffbd0 ;  /* 0xfffffbd001017836 */ /* 0x001fc80000000000 */
[----:B------:R-:W0:Y:S08]  /*0070*/  LDC.64 R8, c[0x0][0x210] ;  /* 0x00008400ff087b82 */ /* 0x000e300000000a00 */
[----:B------:R-:W4:Y:S01]  /*0080*/  LDC R7, c[0x0][0x248] ;  /* 0x00009200ff077b82 */ /* 0x000f220000000800 */
[----:B--2---:R-:W-:Y:S01]  /*0090*/  UIMAD UR4, UR24, UR4, URZ ;  /* 0x00000004180472a4 */ /* 0x004fe2000f8e023f */
[----:B-1----:R-:W-:-:S02]  /*00a0*/  LEA.HI R4, R78, 0x2, RZ, 0x18 ;  /* 0x000000024e047811 */ /* 0x002fc400078fc0ff */
[C---:B------:R-:W-:Y:S02]  /*00b0*/  LEA.HI R6, R78.reuse, 0x6, RZ, 0x18 ;  /* 0x000000064e067811 */ /* 0x040fe400078fc0ff */
[C---:B---3--:R-:W-:Y:S02]  /*00c0*/  PRMT R2, R78.reuse, 0x6540, R0 ;  /* 0x000065404e027816 */ /* 0x048fe40000000000 */
[----:B------:R-:W-:Y:S02]  /*00d0*/  SHF.R.U32.HI R0, RZ, 0x8, R78 ;  /* 0x00000008ff007819 */ /* 0x000fe4000001164e */
[----:B------:R-:W-:Y:S01]  /*00e0*/  LEA.HI R12, R78, 0xa, RZ, 0x18 ;  /* 0x0000000a4e0c7811 */ /* 0x000fe200078fc0ff */
[----:B------:R-:W-:Y:S01]  /*00f0*/  IMAD R5, R2, UR5, RZ ;  /* 0x0000000502057c24 */ /* 0x000fe2000f8e02ff */
[----:B------:R-:W-:Y:S01]  /*0100*/  SGXT.U32 R0, R0, 0x1 ;  /* 0x000000010000781a */ /* 0x000fe20000000000 */
[----:B------:R-:W-:Y:S01]  /*0110*/  USHF.R.S32.HI UR5, URZ, 0x1f, UR4 ;  /* 0x0000001f3f057899 */ /* 0x000fe20008011404 */
[----:B----4-:R-:W-:-:S02]  /*0120*/  IMAD R13, R6, R7, RZ ;  /* 0x00000007060d7224 */ /* 0x010fc400078e02ff */
[----:B0-----:R-:W-:Y:S01]  /*0130*/  IADD3 R3, P0, P1, R5, UR4, R8 ;  /* 0x0000000405037c10 */ /* 0x001fe2000f91e008 */
[-C--:B------:R-:W-:Y:S01]  /*0140*/  IMAD R34, R0, R7.reuse, RZ ;  /* 0x0000000700227224 */ /* 0x080fe200078e02ff */
[----:B------:R-:W-:Y:S01]  /*0150*/  SHF.R.S32.HI R2, RZ, 0x1f, R5 ;  /* 0x0000001fff027819 */ /* 0x000fe20000011405 */
[----:B------:R-:W-:-:S03]  /*0160*/  IMAD R5, R4, R7, RZ ;  /* 0x0000000704057224 */ /* 0x000fc600078e02ff */
[----:B------:R-:W-:Y:S02]  /*0170*/  IADD3.X R2, R2, UR5, R9, P0, P1 ;  /* 0x0000000502027c10 */ /* 0x000fe400087e2409 */
[----:B------:R-:W-:Y:S01]  /*0180*/  IADD3 R8, P0, R34, R3, RZ ;  /* 0x0000000322087210 */ /* 0x000fe20007f1e0ff */
[----:B------:R-:W-:Y:S01]  /*0190*/  IMAD R15, R12, R7, RZ ;  /* 0x000000070c0f7224 */ /* 0x000fe200078e02ff */
[----:B------:R-:W-:Y:S02]  /*01a0*/  LEA.HI R16, R78, 0x12, RZ, 0x18 ;  /* 0x000000124e107811 */ /* 0x000fe400078fc0ff */
[-C--:B------:R-:W-:Y:S02]  /*01b0*/  LEA.HI.X.SX32 R9, R34, R2.reuse, 0x1, P0 ;  /* 0x0000000222097211 */ /* 0x080fe400000f0eff */
[C---:B------:R-:W-:Y:S02]  /*01c0*/  IADD3 R10, P0, R5.reuse, R3, RZ ;  /* 0x00000003050a7210 */ /* 0x040fe40007f1e0ff */
[----:B------:R-:W-:Y:S01]  /*01d0*/  LEA.HI R6, R78, 0xe, RZ, 0x18 ;  /* 0x0000000e4e067811 */ /* 0x000fe200078fc0ff */
[----:B------:R0:W2:Y:S01]  /*01e0*/  LDG.E.U8 R4, desc[UR26][R8.64] ;  /* 0x0000001a08047981 */ /* 0x0000a2000c1e1100 */
[----:B------:R-:W-:-:S02]  /*01f0*/  LEA.HI.X.SX32 R11, R5, R2, 0x1, P0 ;  /* 0x00000002050b7211 */ /* 0x000fc400000f0eff */
[----:B------:R-:W-:Y:S01]  /*0200*/  IADD3 R12, P1, R13, R3, RZ ;  /* 0x000000030d0c7210 */ /* 0x000fe20007f3e0ff */
[----:B------:R-:W-:Y:S01]  /*0210*/  IMAD R17, R6, R7, RZ ;  /* 0x0000000706117224 */ /* 0x000fe200078e02ff */
[----:B------:R-:W-:Y:S01]  /*0220*/  IADD3 R14, P0, R15, R3, RZ ;  /* 0x000000030f0e7210 */ /* 0x000fe20007f1e0ff */
[----:B------:R1:W3:Y:S01]  /*0230*/  LDG.E.U8 R5, desc[UR26][R10.64] ;  /* 0x0000001a0a057981 */ /* 0x0002e2000c1e1100 */
[----:B------:R-:W-:Y:S02]  /*0240*/  LEA.HI R20, R78, 0x16, RZ, 0x18 ;  /* 0x000000164e147811 */ /* 0x000fe400078fc0ff */
[-C--:B------:R-:W-:Y:S01]  /*0250*/  LEA.HI.X.SX32 R13, R13, R2.reuse, 0x1, P1 ;  /* 0x000000020d0d7211 */ /* 0x080fe200008f0eff */
[----:B0-----:R-:W-:Y:S01]  /*0260*/  IMAD R9, R16, R7, RZ ;  /* 0x0000000710097224 */ /* 0x001fe200078e02ff */
[-C--:B------:R-:W-:Y:S02]  /*0270*/  LEA.HI.X.SX32 R15, R15, R2.reuse, 0x1, P0 ;  /* 0x000000020f0f7211 */ /* 0x080fe400000f0eff */
[----:B------:R-:W-:Y:S01]  /*0280*/  LEA.HI R22, R78, 0x1a, RZ, 0x18 ;  /* 0x0000001a4e167811 */ /* 0x000fe200078fc0ff */
[----:B------:R0:W4:Y:S01]  /*0290*/  LDG.E.U8 R6, desc[UR26][R12.64] ;  /* 0x0000001a0c067981 */ /* 0x000122000c1e1100 */
[----:B------:R-:W-:Y:S01]  /*02a0*/  IADD3 R18, P0, R9, R3, RZ ;  /* 0x0000000309127210 */ /* 0x000fe20007f1e0ff */
[----:B-1----:R-:W-:Y:S01]  /*02b0*/  IMAD R11, R20, R7, RZ ;  /* 0x00000007140b7224 */ /* 0x002fe200078e02ff */
[----:B------:R-:W-:Y:S01]  /*02c0*/  IADD3 R16, P1, R17, R3, RZ ;  /* 0x0000000311107210 */ /* 0x000fe20007f3e0ff */
[----:B------:R1:W5:Y:S01]  /*02d0*/  LDG.E.U8 R8, desc[UR26][R14.64] ;  /* 0x0000001a0e087981 */ /* 0x000362000c1e1100 */
[----:B------:R-:W-:Y:S01]  /*02e0*/  LEA.HI R24, R78, 0x1e, RZ, 0x18 ;  /* 0x0000001e4e187811 */ /* 0x000fe200078fc0ff */
[----:B------:R-:W-:Y:S01]  /*02f0*/  IMAD R23, R22, R7, RZ ;  /* 0x0000000716177224 */ /* 0x000fe200078e02ff */
[----:B------:R-:W-:-:S02]  /*0300*/  LEA.HI.X.SX32 R19, R9, R2, 0x1, P0 ;  /* 0x0000000209137211 */ /* 0x000fc400000f0eff */
[-C--:B------:R-:W-:Y:S01]  /*0310*/  LEA.HI.X.SX32 R17, R17, R2.reuse, 0x1, P1 ;  /* 0x0000000211117211 */ /* 0x080fe200008f0eff */
[----:B------:R-:W-:Y:S01]  /*0320*/  IMAD R24, R24, R7, RZ ;  /* 0x0000000718187224 */ /* 0x000fe200078e02ff */
[C---:B------:R-:W-:Y:S01]  /*0330*/  IADD3 R20, P0, R11.reuse, R3, RZ ;  /* 0x000000030b147210 */ /* 0x040fe20007f1e0ff */
[----:B------:R-:W5:Y:S01]  /*0340*/  LDG.E.U8 R10, desc[UR26][R18.64] ;  /* 0x0000001a120a7981 */ /* 0x000f62000c1e1100 */
[C---:B0-----:R-:W-:Y:S02]  /*0350*/  LEA.HI R12, R78.reuse, 0x22, RZ, 0x18 ;  /* 0x000000224e0c7811 */ /* 0x041fe400078fc0ff */
[----:B-1----:R-:W-:Y:S01]  /*0360*/  LEA.HI R14, R78, 0x26, RZ, 0x18 ;  /* 0x000000264e0e7811 */ /* 0x002fe200078fc0ff */
[----:B------:R0:W5:Y:S01]  /*0370*/  LDG.E.U8 R9, desc[UR26][R16.64] ;  /* 0x0000001a10097981 */ /* 0x000162000c1e1100 */
[-C--:B------:R-:W-:Y:S01]  /*0380*/  LEA.HI.X.SX32 R21, R11, R2.reuse, 0x1, P0 ;  /* 0x000000020b157211 */ /* 0x080fe200000f0eff */
[----:B------:R-:W-:Y:S01]  /*0390*/  IMAD R13, R12, R7, RZ ;  /* 0x000000070c0d7224 */ /* 0x000fe200078e02ff */
[C---:B------:R-:W-:Y:S01]  /*03a0*/  IADD3 R22, P1, R23.reuse, R3, RZ ;  /* 0x0000000317167210 */ /* 0x040fe20007f3e0ff */
[----:B------:R-:W-:Y:S01]  /*03b0*/  IMAD R14, R14, R7, RZ ;  /* 0x000000070e0e7224 */ /* 0x000fe200078e02ff */
[----:B------:R-:W-:Y:S01]  /*03c0*/  LEA.HI R26, R78, 0x2a, RZ, 0x18 ;  /* 0x0000002a4e1a7811 */ /* 0x000fe200078fc0ff */
[----:B------:R1:W5:Y:S01]  /*03d0*/  LDG.E.U8 R11, desc[UR26][R20.64] ;  /* 0x0000001a140b7981 */ /* 0x000362000c1e1100 */
[----:B------:R-:W-:-:S02]  /*03e0*/  LEA.HI.X.SX32 R23, R23, R2, 0x1, P1 ;  /* 0x0000000217177211 */ /* 0x000fc400008f0eff */
[CC--:B0-----:R-:W-:Y:S02]  /*03f0*/  IADD3 R16, P0, R24.reuse, R3.reuse, RZ ;  /* 0x0000000318107210 */ /* 0x0c1fe40007f1e0ff */
[C---:B------:R-:W-:Y:S01]  /*0400*/  IADD3 R18, P1, R13.reuse, R3, RZ ;  /* 0x000000030d127210 */ /* 0x040fe20007f3e0ff */
[----:B------:R-:W5:Y:S01]  /*0410*/  LDG.E.U8 R12, desc[UR26][R22.64] ;  /* 0x0000001a160c7981 */ /* 0x000f62000c1e1100 */
[-C--:B------:R-:W-:Y:S02]  /*0420*/  LEA.HI.X.SX32 R17, R24, R2.reuse, 0x1, P0 ;  /* 0x0000000218117211 */ /* 0x080fe400000f0eff */
[----:B------:R-:W-:Y:S01]  /*0430*/  LEA.HI R28, R78, 0x2e, RZ, 0x18 ;  /* 0x0000002e4e1c7811 */ /* 0x000fe200078fc0ff */
[----:B-1----:R-:W-:Y:S01]  /*0440*/  IMAD R21, R26, R7, RZ ;  /* 0x000000071a157224 */ /* 0x002fe200078e02ff */
[----:B------:R-:W-:Y:S02]  /*0450*/  IADD3 R24, P0, R14, R3, RZ ;  /* 0x000000030e187210 */ /* 0x000fe40007f1e0ff */
[----:B------:R-:W-:Y:S01]  /*0460*/  LEA.HI R26, R78, 0x32, RZ, 0x18 ;  /* 0x000000324e1a7811 */ /* 0x000fe200078fc0ff */
[----:B------:R-:W-:Y:S01]  /*0470*/  IMAD R27, R28, R7, RZ ;  /* 0x000000071c1b7224 */ /* 0x000fe200078e02ff */
[----:B------:R-:W-:-:S02]  /*0480*/  LEA.HI.X.SX32 R19, R13, R2, 0x1, P1 ;  /* 0x000000020d137211 */ /* 0x000fc400008f0eff */
[----:B------:R0:W5:Y:S01]  /*0490*/  LDG.E.U8 R13, desc[UR26][R16.64] ;  /* 0x0000001a100d7981 */ /* 0x000162000c1e1100 */
[----:B------:R-:W-:Y:S02]  /*04a0*/  LEA.HI.X.SX32 R25, R14, R2, 0x1, P0 ;  /* 0x000000020e197211 */ /* 0x000fe400000f0eff */
[C---:B------:R-:W-:Y:S01]  /*04b0*/  LEA.HI R30, R78.reuse, 0x3a, RZ, 0x18 ;  /* 0x0000003a4e1e7811 */ /* 0x040fe200078fc0ff */
[----:B------:R1:W5:Y:S01]  /*04c0*/  LDG.E.U8 R14, desc[UR26][R18.64] ;  /* 0x0000001a120e7981 */ /* 0x000362000c1e1100 */
[----:B------:R-:W-:Y:S02]  /*04d0*/  IADD3 R20, P0, R21, R3, RZ ;  /* 0x0000000315147210 */ /* 0x000fe40007f1e0ff */
[----:B------:R-:W-:Y:S01]  /*04e0*/  LEA.HI R28, R78, 0x36, RZ, 0x18 ;  /* 0x000000364e1c7811 */ /* 0x000fe200078fc0ff */
[----:B------:R1:W5:Y:S01]  /*04f0*/  LDG.E.U8 R15, desc[UR26][R24.64] ;  /* 0x0000001a180f7981 */ /* 0x000362000c1e1100 */
[----:B0-----:R-:W-:Y:S01]  /*0500*/  IMAD R17, R26, R7, RZ ;  /* 0x000000071a117224 */ /* 0x001fe200078e02ff */
[----:B------:R-:W-:-:S02]  /*0510*/  IADD3 R22, P1, R27, R3, RZ ;  /* 0x000000031b167210 */ /* 0x000fc40007f3e0ff */
[-C--:B------:R-:W-:Y:S01]  /*0520*/  LEA.HI.X.SX32 R21, R21, R2.reuse, 0x1, P0 ;  /* 0x0000000215157211 */ /* 0x080fe200000f0eff */
[----:B-1----:R-:W-:Y:S01]  /*0530*/  IMAD R19, R30, R7, RZ ;  /* 0x000000071e137224 */ /* 0x002fe200078e02ff */
[----:B------:R-:W-:Y:S01]  /*0540*/  IADD3 R26, P0, R17, R3, RZ ;  /* 0x00000003111a7210 */ /* 0x000fe20007f1e0ff */
[----:B------:R-:W-:Y:S01]  /*0550*/  IMAD R18, R28, R7, RZ ;  /* 0x000000071c127224 */ /* 0x000fe200078e02ff */
[----:B------:R-:W-:Y:S01]  /*0560*/  LEA.HI R30, R78, 0x3e, RZ, 0x18 ;  /* 0x0000003e4e1e7811 */ /* 0x000fe200078fc0ff */
[----:B------:R0:W5:Y:S01]  /*0570*/  LDG.E.U8 R16, desc[UR26][R20.64] ;  /* 0x0000001a14107981 */ /* 0x000162000c1e1100 */
[-C--:B------:R-:W-:Y:S02]  /*0580*/  LEA.HI.X.SX32 R23, R27, R2.reuse, 0x1, P1 ;  /* 0x000000021b177211 */ /* 0x080fe400008f0eff */
[----:B------:R-:W-:Y:S02]  /*0590*/  LEA.HI.X.SX32 R27, R17, R2, 0x1, P0 ;  /* 0x00000002111b7211 */ /* 0x000fe400000f0eff */
[-C--:B------:R-:W-:Y:S01]  /*05a0*/  IADD3 R24, P1, R18, R3.reuse, RZ ;  /* 0x0000000312187210 */ /* 0x080fe20007f3e0ff */
[----:B------:R1:W5:Y:S01]  /*05b0*/  LDG.E.U8 R17, desc[UR26][R22.64] ;  /* 0x0000001a16117981 */ /* 0x000362000c1e1100 */
[----:B------:R-:W-:-:S02]  /*05c0*/  IADD3 R28, P0, R19, R3, RZ ;  /* 0x00000003131c7210 */ /* 0x000fc40007f1e0ff */
[----:B------:R-:W-:Y:S01]  /*05d0*/  LEA.HI R32, R78, 0x42, RZ, 0x18 ;  /* 0x000000424e207811 */ /* 0x000fe200078fc0ff */
[-C--:B0-----:R-:W-:Y:S01]  /*05e0*/  IMAD R21, R30, R7.reuse, RZ ;  /* 0x000000071e157224 */ /* 0x081fe200078e02ff */
[----:B------:R-:W-:Y:S02]  /*05f0*/  LEA.HI R36, R78, 0x46, RZ, 0x18 ;  /* 0x000000464e247811 */ /* 0x000fe400078fc0ff */
[-C--:B------:R-:W-:Y:S01]  /*0600*/  LEA.HI.X.SX32 R25, R18, R2.reuse, 0x1, P1 ;  /* 0x0000000212197211 */ /* 0x080fe200008f0eff */
[-C--:B------:R-:W-:Y:S01]  /*0610*/  IMAD R33, R32, R7.reuse, RZ ;  /* 0x0000000720217224 */ /* 0x080fe200078e02ff */
[----:B------:R-:W-:Y:S01]  /*0620*/  LEA.HI.X.SX32 R29, R19, R2, 0x1, P0 ;  /* 0x00000002131d7211 */ /* 0x000fe200000f0eff */
[----:B-1----:R-:W-:Y:S01]  /*0630*/  IMAD R23, R36, R7, RZ ;  /* 0x0000000724177224 */ /* 0x002fe200078e02ff */
[----:B------:R-:W-:Y:S01]  /*0640*/  IADD3 R30, P0, R21, R3, RZ ;  /* 0x00000003151e7210 */ /* 0x000fe20007f1e0ff */
[----:B------:R0:W5:Y:S01]  /*0650*/  LDG.E.U8 R18, desc[UR26][R26.64] ;  /* 0x0000001a1a127981 */ /* 0x000162000c1e1100 */
[----:B------:R-:W-:-:S02]  /*0660*/  LEA.HI R22, R78, 0x4a, RZ, 0x18 ;  /* 0x0000004a4e167811 */ /* 0x000fc400078fc0ff */
[C---:B------:R-:W-:Y:S01]  /*0670*/  LEA.HI R36, R78.reuse, 0x4e, RZ, 0x18 ;  /* 0x0000004e4e247811 */ /* 0x040fe200078fc0ff */
[----:B------:R1:W5:Y:S01]  /*0680*/  LDG.E.U8 R19, desc[UR26][R24.64] ;  /* 0x0000001a18137981 */ /* 0x000362000c1e1100 */
[----:B------:R-:W-:Y:S02]  /*0690*/  LEA.HI.X.SX32 R31, R21, R2, 0x1, P0 ;  /* 0x00000002151f7211 */ /* 0x000fe400000f0eff */
[----:B------:R-:W-:Y:S01]  /*06a0*/  LEA.HI R38, R78, 0x52, RZ, 0x18 ;  /* 0x000000524e267811 */ /* 0x000fe200078fc0ff */
[----:B------:R1:W5:Y:S01]  /*06b0*/  LDG.E.U8 R20, desc[UR26][R28.64] ;  /* 0x0000001a1c147981 */ /* 0x000362000c1e1100 */
[-C--:B------:R-:W-:Y:S02]  /*06c0*/  IADD3 R32, P0, R23, R3.reuse, RZ ;  /* 0x0000000317207210 */ /* 0x080fe40007f1e0ff */
[----:B0-----:R-:W-:Y:S01]  /*06d0*/  IADD3 R26, P1, R33, R3, RZ ;  /* 0x00000003211a7210 */ /* 0x001fe20007f3e0ff */
[----:B------:R0:W5:Y:S01]  /*06e0*/  LDG.E.U8 R21, desc[UR26][R30.64] ;  /* 0x0000001a1e157981 */ /* 0x000162000c1e1100 */
[----:B-1----:R-:W-:-:S02]  /*06f0*/  IMAD R24, R22, R7, RZ ;  /* 0x0000000716187224 */ /* 0x002fc400078e02ff */
[----:B------:R-:W-:Y:S01]  /*0700*/  IMAD R25, R36, R7, RZ ;  /* 0x0000000724197224 */ /* 0x000fe200078e02ff */
[-C--:B------:R-:W-:Y:S02]  /*0710*/  LEA.HI.X.SX32 R27, R33, R2.reuse, 0x1, P1 ;  /* 0x00000002211b7211 */ /* 0x080fe400008f0eff */
[----:B------:R-:W-:Y:S02]  /*0720*/  IADD3 R28, P1, R24, R3, RZ ;  /* 0x00000003181c7210 */ /* 0x000fe40007f3e0ff */
[-C--:B------:R-:W-:Y:S01]  /*0730*/  LEA.HI.X.SX32 R33, R23, R2.reuse, 0x1, P0 ;  /* 0x0000000217217211 */ /* 0x080fe200000f0eff */
[----:B0-----:R-:W-:Y:S01]  /*0740*/  IMAD R31, R38, R7, RZ ;  /* 0x00000007261f7224 */ /* 0x001fe200078e02ff */
[C---:B------:R-:W-:Y:S01]  /*0750*/  LEA.HI R40, R78.reuse, 0x56, RZ, 0x18 ;  /* 0x000000564e287811 */ /* 0x040fe200078fc0ff */
[----:B------:R0:W5:Y:S01]  /*0760*/  LDG.E.U8 R22, desc[UR26][R26.64] ;  /* 0x0000001a1a167981 */ /* 0x000162000c1e1100 */
[C---:B------:R-:W-:Y:S02]  /*0770*/  IADD3 R36, P0, R25.reuse, R3, RZ ;  /* 0x0000000319247210 */ /* 0x040fe40007f1e0ff */
[----:B------:R-:W-:Y:S01]  /*0780*/  LEA.HI R38, R78, 0x5a, RZ, 0x18 ;  /* 0x0000005a4e267811 */ /* 0x000fe200078fc0ff */
[----:B------:R-:W-:Y:S01]  /*0790*/  IMAD R35, R40, R7, RZ ;  /* 0x0000000728237224 */ /* 0x000fe200078e02ff */
[-C--:B------:R-:W-:Y:S01]  /*07a0*/  LEA.HI.X.SX32 R29, R24, R2.reuse, 0x1, P1 ;  /* 0x00000002181d7211 */ /* 0x080fe200008f0eff */
[----:B------:R1:W5:Y:S01]  /*07b0*/  LDG.E.U8 R23, desc[UR26][R32.64] ;  /* 0x0000001a20177981 */ /* 0x000362000c1e1100 */
[----:B------:R-:W-:-:S02]  /*07c0*/  LEA.HI.X.SX32 R37, R25, R2, 0x1, P0 ;  /* 0x0000000219257211 */ /* 0x000fc400000f0eff */
[C---:B------:R-:W-:Y:S01]  /*07d0*/  IADD3 R30, P0, R31.reuse, R3, RZ ;  /* 0x000000031f1e7210 */ /* 0x040fe20007f1e0ff */
[----:B0-----:R-:W-:Y:S01]  /*07e0*/  IMAD R27, R38, R7, RZ ;  /* 0x00000007261b7224 */ /* 0x001fe200078e02ff */
[C---:B------:R-:W-:Y:S01]  /*07f0*/  LEA.HI R26, R78.reuse, 0x5e, RZ, 0x18 ;  /* 0x0000005e4e1a7811 */ /* 0x040fe200078fc0ff */
[----:B------:R0:W5:Y:S01]  /*0800*/  LDG.E.U8 R24, desc[UR26][R28.64] ;  /* 0x0000001a1c187981 */ /* 0x000162000c1e1100 */
[----:B------:R-:W-:Y:S02]  /*0810*/  LEA.HI R40, R78, 0x62, RZ, 0x18 ;  /* 0x000000624e287811 */ /* 0x000fe400078fc0ff */
[----:B------:R-:W-:Y:S01]  /*0820*/  LEA.HI.X.SX32 R31, R31, R2, 0x1, P0 ;  /* 0x000000021f1f7211 */ /* 0x000fe200000f0eff */
[----:B------:R0:W5:Y:S01]  /*0830*/  LDG.E.U8 R25, desc[UR26][R36.64] ;  /* 0x0000001a24197981 */ /* 0x000162000c1e1100 */
[-C--:B-1----:R-:W-:Y:S02]  /*0840*/  IADD3 R32, P1, R35, R3.reuse, RZ ;  /* 0x0000000323207210 */ /* 0x082fe40007f3e0ff */
[----:B------:R-:W-:-:S02]  /*0850*/  IADD3 R38, P0, R27, R3, RZ ;  /* 0x000000031b267210 */ /* 0x000fc40007f1e0ff */
[----:B------:R-:W-:Y:S01]  /*0860*/  LEA.HI R42, R78, 0x66, RZ, 0x18 ;  /* 0x000000664e2a7811 */ /* 0x000fe200078fc0ff */
[-C--:B0-----:R-:W-:Y:S01]  /*0870*/  IMAD R28, R26, R7.reuse, RZ ;  /* 0x000000071a1c7224 */ /* 0x081fe200078e02ff */
[----:B------:R-:W-:Y:S01]  /*0880*/  LEA.HI R44, R78, 0x6a, RZ, 0x18 ;  /* 0x0000006a4e2c7811 */ /* 0x000fe200078fc0ff */
[----:B------:R-:W-:Y:S01]  /*0890*/  IMAD R29, R40, R7, RZ ;  /* 0x00000007281d7224 */ /* 0x000fe200078e02ff */
[-C--:B------:R-:W-:Y:S01]  /*08a0*/  LEA.HI.X.SX32 R33, R35, R2.reuse, 0x1, P1 ;  /* 0x0000000223217211 */ /* 0x080fe200008f0eff */
[----:B------:R0:W5:Y:S01]  /*08b0*/  LDG.E.U8 R26, desc[UR26][R30.64] ;  /* 0x0000001a1e1a7981 */ /* 0x000162000c1e1100 */
[----:B------:R-:W-:Y:S01]  /*08c0*/  IADD3 R36, P1, R28, R3, RZ ;  /* 0x000000031c247210 */ /* 0x000fe20007f3e0ff */
[----:B------:R-:W-:Y:S01]  /*08d0*/  IMAD R35, R44, R7, RZ ;  /* 0x000000072c237224 */ /* 0x000fe200078e02ff */
[-C--:B------:R-:W-:Y:S02]  /*08e0*/  LEA.HI.X.SX32 R39, R27, R2.reuse, 0x1, P0 ;  /* 0x000000021b277211 */ /* 0x080fe400000f0eff */
[----:B------:R-:W-:Y:S01]  /*08f0*/  IADD3 R40, P0, R29, R3, RZ ;  /* 0x000000031d287210 */ /* 0x000fe20007f1e0ff */
[----:B------:R-:W5:Y:S01]  /*0900*/  LDG.E.U8 R27, desc[UR26][R32.64] ;  /* 0x0000001a201b7981 */ /* 0x000f62000c1e1100 */
[----:B------:R-:W-:Y:S01]  /*0910*/  LEA.HI R46, R78, 0x6e, RZ, 0x18 ;  /* 0x0000006e4e2e7811 */ /* 0x000fe200078fc0ff */
[----:B0-----:R-:W-:Y:S01]  /*0920*/  IMAD R31, R42, R7, RZ ;  /* 0x000000072a1f7224 */ /* 0x001fe200078e02ff */
[----:B------:R-:W-:-:S03]  /*0930*/  LEA.HI.X.SX32 R37, R28, R2, 0x1, P1 ;  /* 0x000000021c257211 */ /* 0x000fc600008f0eff */
[----:B------:R-:W-:Y:S01]  /*0940*/  IMAD R46, R46, R7, RZ ;  /* 0x000000072e2e7224 */ /* 0x000fe200078e02ff */
[----:B------:R0:W5:Y:S01]  /*0950*/  LDG.E.U8 R28, desc[UR26][R38.64] ;  /* 0x0000001a261c7981 */ /* 0x000162000c1e1100 */
[-C--:B------:R-:W-:Y:S02]  /*0960*/  LEA.HI.X.SX32 R41, R29, R2.reuse, 0x1, P0 ;  /* 0x000000021d297211 */ /* 0x080fe400000f0eff */
[-C--:B------:R-:W-:Y:S01]  /*0970*/  IADD3 R42, P0, R31, R3.reuse, RZ ;  /* 0x000000031f2a7210 */ /* 0x080fe20007f1e0ff */
[----:B------:R1:W5:Y:S01]  /*0980*/  LDG.E.U8 R29, desc[UR26][R36.64] ;  /* 0x0000001a241d7981 */ /* 0x000362000c1e1100 */
[----:B------:R-:W-:Y:S02]  /*0990*/  LEA.HI R44, R78, 0x76, RZ, 0x18 ;  /* 0x000000764e2c7811 */ /* 0x000fe400078fc0ff */
[----:B0-----:R-:W-:Y:S01]  /*09a0*/  IADD3 R38, P1, R35, R3, RZ ;  /* 0x0000000323267210 */ /* 0x001fe20007f3e0ff */
[----:B------:R0:W5:Y:S01]  /*09b0*/  LDG.E.U8 R30, desc[UR26][R40.64] ;  /* 0x0000001a281e7981 */ /* 0x000162000c1e1100 */
[----:B------:R-:W-:-:S02]  /*09c0*/  LEA.HI.X.SX32 R43, R31, R2, 0x1, P0 ;  /* 0x000000021f2b7211 */ /* 0x000fc400000f0eff */
[-C--:B------:R-:W-:Y:S01]  /*09d0*/  LEA.HI.X.SX32 R39, R35, R2.reuse, 0x1, P1 ;  /* 0x0000000223277211 */ /* 0x080fe200008f0eff */
[----:B------:R-:W-:Y:S01]  /*09e0*/  IMAD R35, R44, R7, RZ ;  /* 0x000000072c237224 */ /* 0x000fe200078e02ff */
[-C--:B-1----:R-:W-:Y:S01]  /*09f0*/  IADD3 R36, P0, R46, R3.reuse, RZ ;  /* 0x000000032e247210 */ /* 0x082fe20007f1e0ff */
[----:B------:R-:W-:Y:S01]  /*0a00*/  IMAD R44, R7, 0x4, R34 ;  /* 0x00000004072c7824 */ /* 0x000fe200078e0222 */
[----:B------:R-:W-:Y:S01]  /*0a10*/  LEA.HI R32, R78, 0x72, RZ, 0x18 ;  /* 0x000000724e207811 */ /* 0x000fe200078fc0ff */
[----:B------:R1:W5:Y:S01]  /*0a20*/  LDG.E.U8 R31, desc[UR26][R42.64] ;  /* 0x0000001a2a1f7981 */ /* 0x000362000c1e1100 */
[-C--:B------:R-:W-:Y:S02]  /*0a30*/  LEA.HI.X.SX32 R37, R46, R2.reuse, 0x1, P0 ;  /* 0x000000022e257211 */ /* 0x080fe400000f0eff */
[----:B------:R-:W-:Y:S01]  /*0a40*/  IADD3 R50, P0, R35, R3, RZ ;  /* 0x0000000323327210 */ /* 0x000fe20007f1e0ff */
[----:B------:R-:W-:Y:S02]  /*0a50*/  IMAD R46, R7, 0x4, R44 ;  /* 0x00000004072e7824 */ /* 0x000fe400078e022c */
[----:B------:R-:W-:Y:S01]  /*0a60*/  IMAD R33, R32, R7, RZ ;  /* 0x0000000720217224 */ /* 0x000fe200078e02ff */
[----:B------:R-:W-:Y:S01]  /*0a70*/  LEA.HI.X.SX32 R51, R35, R2, 0x1, P0 ;  /* 0x0000000223337211 */ /* 0x000fe200000f0eff */
[----:B------:R1:W5:Y:S01]  /*0a80*/  LDG.E.U8 R32, desc[UR26][R38.64] ;  /* 0x0000001a26207981 */ /* 0x000362000c1e1100 */
[----:B0-----:R-:W-:-:S02]  /*0a90*/  IADD3 R40, P0, R44, R3, RZ ;  /* 0x000000032c287210 */ /* 0x001fc40007f1e0ff */
[-C--:B------:R-:W-:Y:S01]  /*0aa0*/  IADD3 R48, P1, R33, R3.reuse, RZ ;  /* 0x0000000321307210 */ /* 0x080fe20007f3e0ff */
[----:B------:R-:W5:Y:S01]  /*0ab0*/  LDG.E.U8 R35, desc[UR26][R50.64] ;  /* 0x0000001a32237981 */ /* 0x000f62000c1e1100 */
[-C--:B------:R-:W-:Y:S02]  /*0ac0*/  LEA.HI.X.SX32 R41, R44, R2.reuse, 0x1, P0 ;  /* 0x000000022c297211 */ /* 0x080fe400000f0eff */
[CC--:B-1----:R-:W-:Y:S01]  /*0ad0*/  IADD3 R42, P0, R46.reuse, R3.reuse, RZ ;  /* 0x000000032e2a7210 */ /* 0x0c2fe20007f1e0ff */
[----:B------:R-:W-:Y:S01]  /*0ae0*/  IMAD R38, R7, 0x4, R46 ;  /* 0x0000000407267824 */ /* 0x000fe200078e022e */
[-C--:B------:R-:W-:Y:S02]  /*0af0*/  LEA.HI.X.SX32 R49, R33, R2.reuse, 0x1, P1 ;  /* 0x0000000221317211 */ /* 0x080fe400008f0eff */
[-C--:B------:R-:W-:Y:S01]  /*0b00*/  LEA.HI.X.SX32 R43, R46, R2.reuse, 0x1, P0 ;  /* 0x000000022e2b7211 */ /* 0x080fe200000f0eff */
[C---:B------:R-:W-:Y:S01]  /*0b10*/  IMAD R52, R7.reuse, 0x4, R38 ;  /* 0x0000000407347824 */ /* 0x040fe200078e0226 */
[-C--:B------:R-:W-:Y:S01]  /*0b20*/  IADD3 R44, P0, R38, R3.reuse, RZ ;  /* 0x00000003262c7210 */ /* 0x080fe20007f1e0ff */
[----:B------:R0:W5:Y:S02]  /*0b30*/  LDG.E.U8 R34, desc[UR26][R48.64] ;  /* 0x0000001a30227981 */ /* 0x000164000c1e1100 */
[----:B------:R-:W-:Y:S01]  /*0b40*/  IMAD R54, R7, 0x4, R52 ;  /* 0x0000000407367824 */ /* 0x000fe200078e0234 */
[----:B------:R-:W-:Y:S01]  /*0b50*/  IADD3 R46, P1, R52, R3, RZ ;  /* 0x00000003342e7210 */ /* 0x000fe20007f3e0ff */
[----:B------:R-:W5:Y:S01]  /*0b60*/  LDG.E.U8 R33, desc[UR26][R36.64] ;  /* 0x0000001a24217981 */ /* 0x000f62000c1e1100 */
[----:B------:R-:W-:-:S02]  /*0b70*/  LEA.HI.X.SX32 R45, R38, R2, 0x1, P0 ;  /* 0x00000002262d7211 */ /* 0x000fc400000f0eff */
[-C--:B------:R-:W-:Y:S01]  /*0b80*/  LEA.HI.X.SX32 R47, R52, R2.reuse, 0x1, P1 ;  /* 0x00000002342f7211 */ /* 0x080fe200008f0eff */
[C---:B------:R-:W-:Y:S01]  /*0b90*/  IMAD R52, R7.reuse, 0x4, R54 ;  /* 0x0000000407347824 */ /* 0x040fe200078e0236 */
[CC--:B0-----:R-:W-:Y:S01]  /*0ba0*/  IADD3 R48, P0, R54.reuse, R3.reuse, RZ ;  /* 0x0000000336307210 */ /* 0x0c1fe20007f1e0ff */
[----:B------:R-:W5:Y:S03]  /*0bb0*/  LDG.E.U8 R38, desc[UR26][R44.64] ;  /* 0x0000001a2c267981 */ /* 0x000f66000c1e1100 */
[-C--:B------:R-:W-:Y:S01]  /*0bc0*/  LEA.HI.X.SX32 R49, R54, R2.reuse, 0x1, P0 ;  /* 0x0000000236317211 */ /* 0x080fe200000f0eff */
[C---:B------:R-:W-:Y:S01]  /*0bd0*/  IMAD R54, R7.reuse, 0x4, R52 ;  /* 0x0000000407367824 */ /* 0x040fe200078e0234 */
[C---:B------:R-:W-:Y:S01]  /*0be0*/  IADD3 R50, P0, R52.reuse, R3, RZ ;  /* 0x0000000334327210 */ /* 0x040fe20007f1e0ff */
[----:B------:R0:W5:Y:S02]  /*0bf0*/  LDG.E.U8 R37, desc[UR26][R42.64] ;  /* 0x0000001a2a257981 */ /* 0x000164000c1e1100 */
[C---:B------:R-:W-:Y:S01]  /*0c00*/  IMAD R56, R7.reuse, 0x4, R54 ;  /* 0x0000000407387824 */ /* 0x040fe200078e0236 */
[----:B------:R-:W-:Y:S01]  /*0c10*/  LEA.HI.X.SX32 R51, R52, R2, 0x1, P0 ;  /* 0x0000000234337211 */ /* 0x000fe200000f0eff */
[----:B------:R-:W5:Y:S02]  /*0c20*/  LDG.E.U8 R36, desc[UR26][R40.64] ;  /* 0x0000001a28247981 */ /* 0x000f64000c1e1100 */
[----:B------:R-:W-:-:S02]  /*0c30*/  IMAD R58, R7, 0x4, R56 ;  /* 0x00000004073a7824 */ /* 0x000fc400078e0238 */
[----:B------:R-:W5:Y:S01]  /*0c40*/  LDG.E.U8 R39, desc[UR26][R46.64] ;  /* 0x0000001a2e277981 */ /* 0x000f62000c1e1100 */
[----:B0-----:R-:W-:-:S04]  /*0c50*/  IADD3 R42, P0, R54, R3, RZ ;  /* 0x00000003362a7210 */ /* 0x001fc80007f1e0ff */
[-C--:B------:R-:W-:Y:S01]  /*0c60*/  LEA.HI.X.SX32 R43, R54, R2.reuse, 0x1, P0 ;  /* 0x00000002362b7211 */ /* 0x080fe200000f0eff */
[C---:B------:R-:W-:Y:S01]  /*0c70*/  IMAD R54, R7.reuse, 0x4, R58 ;  /* 0x0000000407367824 */ /* 0x040fe200078e023a */
[CC--:B------:R-:W-:Y:S01]  /*0c80*/  IADD3 R44, P0, R58.reuse, R3.reuse, RZ ;  /* 0x000000033a2c7210 */ /* 0x0c0fe20007f1e0ff */
[----:B------:R0:W5:Y:S03]  /*0c90*/  LDG.E.U8 R40, desc[UR26][R48.64] ;  /* 0x0000001a30287981 */ /* 0x000166000c1e1100 */
[-C--:B------:R-:W-:Y:S01]  /*0ca0*/  LEA.HI.X.SX32 R45, R58, R2.reuse, 0x1, P0 ;  /* 0x000000023a2d7211 */ /* 0x080fe200000f0eff */
[C---:B------:R-:W-:Y:S01]  /*0cb0*/  IMAD R58, R7.reuse, 0x4, R54 ;  /* 0x00000004073a7824 */ /* 0x040fe200078e0236 */
[-C--:B------:R-:W-:Y:S01]  /*0cc0*/  IADD3 R52, P1, R56, R3.reuse, RZ ;  /* 0x0000000338347210 */ /* 0x080fe20007f3e0ff */
[----:B------:R1:W5:Y:S02]  /*0cd0*/  LDG.E.U8 R46, desc[UR26][R42.64] ;  /* 0x0000001a2a2e7981 */ /* 0x000364000c1e1100 */
[C---:B------:R-:W-:Y:S01]  /*0ce0*/  IMAD R60, R7.reuse, 0x4, R58 ;  /* 0x00000004073c7824 */ /* 0x040fe200078e023a */
[----:B0-----:R-:W-:Y:S01]  /*0cf0*/  IADD3 R48, P0, R54, R3, RZ ;  /* 0x0000000336307210 */ /* 0x001fe20007f1e0ff */
[----:B------:R-:W5:Y:S01]  /*0d00*/  LDG.E.U8 R41, desc[UR26][R50.64] ;  /* 0x0000001a32297981 */ /* 0x000f62000c1e1100 */
[-C--:B------:R-:W-:Y:S01]  /*0d10*/  LEA.HI.X.SX32 R53, R56, R2.reuse, 0x1, P1 ;  /* 0x0000000238357211 */ /* 0x080fe200008f0eff */
[----:B------:R-:W-:Y:S01]  /*0d20*/  IMAD R62, R7, 0x4, R60 ;  /* 0x00000004073e7824 */ /* 0x000fe200078e023c */
[----:B------:R-:W-:-:S02]  /*0d30*/  LEA.HI.X.SX32 R49, R54, R2, 0x1, P0 ;  /* 0x0000000236317211 */ /* 0x000fc400000f0eff */
[CC--:B------:R-:W-:Y:S01]  /*0d40*/  IADD3 R54, P0, R58.reuse, R3.reuse, RZ ;  /* 0x000000033a367210 */ /* 0x0c0fe20007f1e0ff */
[----:B------:R0:W5:Y:S03]  /*0d50*/  LDG.E.U8 R47, desc[UR26][R52.64] ;  /* 0x0000001a342f7981 */ /* 0x000166000c1e1100 */
[-C--:B------:R-:W-:Y:S01]  /*0d60*/  LEA.HI.X.SX32 R55, R58, R2.reuse, 0x1, P0 ;  /* 0x000000023a377211 */ /* 0x080fe200000f0eff */
[----:B------:R0:W5:Y:S01]  /*0d70*/  LDG.E.U8 R50, desc[UR26][R44.64] ;  /* 0x0000001a2c327981 */ /* 0x000162000c1e1100 */
[-C--:B-1----:R-:W-:Y:S02]  /*0d80*/  IADD3 R42, P0, R62, R3.reuse, RZ ;  /* 0x000000033e2a7210 */ /* 0x082fe40007f1e0ff */
[----:B------:R-:W-:Y:S01]  /*0d90*/  IADD3 R56, P1, R60, R3, RZ ;  /* 0x000000033c387210 */ /* 0x000fe20007f3e0ff */
[----:B------:R1:W5:Y:S01]  /*0da0*/  LDG.E.U8 R51, desc[UR26][R48.64] ;  /* 0x0000001a30337981 */ /* 0x000362000c1e1100 */
[----:B0-----:R-:W-:Y:S01]  /*0db0*/  IMAD R52, R7, 0x4, R62 ;  /* 0x0000000407347824 */ /* 0x001fe200078e023e */
[----:B------:R-:W-:-:S03]  /*0dc0*/  LEA.HI.X.SX32 R43, R62, R2, 0x1, P0 ;  /* 0x000000023e2b7211 */ /* 0x000fc600000f0eff */
[C---:B------:R-:W-:Y:S01]  /*0dd0*/  IMAD R64, R7.reuse, 0x4, R52 ;  /* 0x0000000407407824 */ /* 0x040fe200078e0234 */
[CC--:B------:R-:W-:Y:S01]  /*0de0*/  IADD3 R44, P0, R52.reuse, R3.reuse, RZ ;  /* 0x00000003342c7210 */ /* 0x0c0fe20007f1e0ff */
[----:B------:R-:W5:Y:S03]  /*0df0*/  LDG.E.U8 R62, desc[UR26][R42.64] ;  /* 0x0000001a2a3e7981 */ /* 0x000f66000c1e1100 */
[-C--:B------:R-:W-:Y:S01]  /*0e00*/  LEA.HI.X.SX32 R45, R52, R2.reuse, 0x1, P0 ;  /* 0x00000002342d7211 */ /* 0x080fe200000f0eff */
[C---:B------:R-:W-:Y:S01]  /*0e10*/  IMAD R52, R7.reuse, 0x4, R64 ;  /* 0x0000000407347824 */ /* 0x040fe200078e0240 */
[-C--:B------:R-:W-:Y:S02]  /*0e20*/  LEA.HI.X.SX32 R57, R60, R2.reuse, 0x1, P1 ;  /* 0x000000023c397211 */ /* 0x080fe400008f0eff */
[-C--:B-1----:R-:W-:Y:S01]  /*0e30*/  IADD3 R48, P0, R64, R3.reuse, RZ ;  /* 0x0000000340307210 */ /* 0x082fe20007f1e0ff */
[C---:B------:R-:W-:Y:S01]  /*0e40*/  IMAD R68, R7.reuse, 0x4, R52 ;  /* 0x0000000407447824 */ /* 0x040fe200078e0234 */
[CC--:B------:R-:W-:Y:S01]  /*0e50*/  IADD3 R58, P1, R52.reuse, R3.reuse, RZ ;  /* 0x00000003343a7210 */ /* 0x0c0fe20007f3e0ff */
[----:B------:R0:W5:Y:S03]  /*0e60*/  LDG.E.U8 R60, desc[UR26][R54.64] ;  /* 0x0000001a363c7981 */ /* 0x000166000c1e1100 */
[-C--:B------:R-:W-:Y:S01]  /*0e70*/  LEA.HI.X.SX32 R59, R52, R2.reuse, 0x1, P1 ;  /* 0x00000002343b7211 */ /* 0x080fe200008f0eff */
[C---:B------:R-:W-:Y:S01]  /*0e80*/  IMAD R52, R7.reuse, 0x4, R68 ;  /* 0x0000000407347824 */ /* 0x040fe200078e0244 */
[----:B------:R-:W-:Y:S01]  /*0e90*/  LEA.HI.X.SX32 R49, R64, R2, 0x1, P0 ;  /* 0x0000000240317211 */ /* 0x000fe200000f0eff */
[----:B------:R1:W5:Y:S01]  /*0ea0*/  LDG.E.U8 R61, desc[UR26][R56.64] ;  /* 0x0000001a383d7981 */ /* 0x000362000c1e1100 */
[----:B------:R-:W-:Y:S01]  /*0eb0*/  IADD3 R66, P0, R68, R3, RZ ;  /* 0x0000000344427210 */ /* 0x000fe20007f1e0ff */
[----:B0-----:R-:W-:-:S03]  /*0ec0*/  IMAD R54, R7, 0x4, R52 ;  /* 0x0000000407367824 */ /* 0x001fc600078e0234 */
[----:B------:R-:W-:Y:S01]  /*0ed0*/  LEA.HI.X.SX32 R67, R68, R2, 0x1, P0 ;  /* 0x0000000244437211 */ /* 0x000fe200000f0eff */
[----:B------:R0:W5:Y:S01]  /*0ee0*/  LDG.E.U8 R63, desc[UR26][R44.64] ;  /* 0x0000001a2c3f7981 */ /* 0x000162000c1e1100 */
[----:B------:R-:W-:Y:S01]  /*0ef0*/  IADD3 R42, P0, R52, R3, RZ ;  /* 0x00000003342a7210 */ /* 0x000fe20007f1e0ff */
[----:B-1----:R-:W-:-:S03]  /*0f00*/  IMAD R56, R7, 0x4, R54 ;  /* 0x0000000407387824 */ /* 0x002fc600078e0236 */
[-C--:B------:R-:W-:Y:S01]  /*0f10*/  LEA.HI.X.SX32 R43, R52, R2.reuse, 0x1, P0 ;  /* 0x00000002342b7211 */ /* 0x080fe200000f0eff */
[----:B------:R1:W5:Y:S01]  /*0f20*/  LDG.E.U8 R65, desc[UR26][R58.64] ;  /* 0x0000001a3a417981 */ /* 0x000362000c1e1100 */
[-C--:B------:R-:W-:Y:S01]  /*0f30*/  IADD3 R52, P0, R54, R3.reuse, RZ ;  /* 0x0000000336347210 */ /* 0x080fe20007f1e0ff */
[C---:B------:R-:W-:Y:S01]  /*0f40*/  IMAD R68, R7.reuse, 0x4, R56 ;  /* 0x0000000407447824 */ /* 0x040fe200078e0238 */
[-C--:B0-----:R-:W-:Y:S01]  /*0f50*/  IADD3 R44, P1, R56, R3.reuse, RZ ;  /* 0x00000003382c7210 */ /* 0x081fe20007f3e0ff */
[----:B------:R0:W5:Y:S01]  /*0f60*/  LDG.E.U8 R64, desc[UR26][R48.64] ;  /* 0x0000001a30407981 */ /* 0x000162000c1e1100 */
[-C--:B------:R-:W-:Y:S02]  /*0f70*/  LEA.HI.X.SX32 R53, R54, R2.reuse, 0x1, P0 ;  /* 0x0000000236357211 */ /* 0x080fe400000f0eff */
[-C--:B------:R-:W-:Y:S01]  /*0f80*/  LEA.HI.X.SX32 R45, R56, R2.reuse, 0x1, P1 ;  /* 0x00000002382d7211 */ /* 0x080fe200008f0eff */
[C---:B------:R-:W-:Y:S01]  /*0f90*/  IMAD R56, R7.reuse, 0x4, R68 ;  /* 0x0000000407387824 */ /* 0x040fe200078e0244 */
[CC--:B------:R-:W-:Y:S01]  /*0fa0*/  IADD3 R54, P0, R68.reuse, R3.reuse, RZ ;  /* 0x0000000344367210 */ /* 0x0c0fe20007f1e0ff */
[----:B------:R2:W5:Y:S02]  /*0fb0*/  LDG.E.U8 R71, desc[UR26][R52.64] ;  /* 0x0000001a34477981 */ /* 0x000564000c1e1100 */
[C---:B-1----:R-:W-:Y:S01]  /*0fc0*/  IMAD R58, R7.reuse, 0x4, R56 ;  /* 0x00000004073a7824 */ /* 0x042fe200078e0238 */
[----:B------:R-:W-:Y:S01]  /*0fd0*/  LEA.HI.X.SX32 R55, R68, R2, 0x1, P0 ;  /* 0x0000000244377211 */ /* 0x000fe200000f0eff */
[----:B------:R-:W5:Y:S01]  /*0fe0*/  LDG.E.U8 R66, desc[UR26][R66.64] ;  /* 0x0000001a42427981 */ /* 0x000f62000c1e1100 */
[----:B0-----:R-:W-:Y:S01]  /*0ff0*/  IADD3 R48, P0, R56, R3, RZ ;  /* 0x0000000338307210 */ /* 0x001fe20007f1e0ff */
[----:B------:R-:W-:-:S02]  /*1000*/  IMAD R68, R7, 0x4, R58 ;  /* 0x0000000407447824 */ /* 0x000fc400078e023a */
[----:B------:R0:W5:Y:S01]  /*1010*/  LDG.E.U8 R69, desc[UR26][R42.64] ;  /* 0x0000001a2a457981 */ /* 0x000162000c1e1100 */
[-C--:B------:R-:W-:Y:S01]  /*1020*/  LEA.HI.X.SX32 R49, R56, R2.reuse, 0x1, P0 ;  /* 0x0000000238317211 */ /* 0x080fe200000f0eff */
[C---:B------:R-:W-:Y:S01]  /*1030*/  IMAD R70, R7.reuse, 0x4, R68 ;  /* 0x0000000407467824 */ /* 0x040fe200078e0244 */
[CC--:B------:R-:W-:Y:S01]  /*1040*/  IADD3 R56, P0, R58.reuse, R3.reuse, RZ ;  /* 0x000000033a387210 */ /* 0x0c0fe20007f1e0ff */
[----:B------:R1:W5:Y:S03]  /*1050*/  LDG.E.U8 R72, desc[UR26][R54.64] ;  /* 0x0000001a36487981 */ /* 0x000366000c1e1100 */
[----:B------:R-:W-:Y:S01]  /*1060*/  LEA.HI.X.SX32 R57, R58, R2, 0x1, P0 ;  /* 0x000000023a397211 */ /* 0x000fe200000f0eff */
[----:B------:R-:W-:Y:S01]  /*1070*/  IMAD R58, R7, 0x4, R70 ;  /* 0x00000004073a7824 */ /* 0x000fe200078e0246 */
[-C--:B--2---:R-:W-:Y:S01]  /*1080*/  IADD3 R52, P0, R70, R3.reuse, RZ ;  /* 0x0000000346347210 */ /* 0x084fe20007f1e0ff */
[----:B------:R2:W5:Y:S01]  /*1090*/  LDG.E.U8 R67, desc[UR26][R44.64] ;  /* 0x0000001a2c437981 */ /* 0x000562000c1e1100 */
[----:B0-----:R-:W-:-:S02]  /*10a0*/  IADD3 R42, P1, R68, R3, RZ ;  /* 0x00000003442a7210 */ /* 0x001fc40007f3e0ff */
[-C--:B------:R-:W-:Y:S01]  /*10b0*/  LEA.HI.X.SX32 R53, R70, R2.reuse, 0x1, P0 ;  /* 0x0000000246357211 */ /* 0x080fe200000f0eff */
[C---:B-1----:R-:W-:Y:S01]  /*10c0*/  IMAD R54, R7.reuse, 0x4, R58 ;  /* 0x0000000407367824 */ /* 0x042fe200078e023a */
[-C--:B------:R-:W-:Y:S01]  /*10d0*/  LEA.HI.X.SX32 R43, R68, R2.reuse, 0x1, P1 ;  /* 0x00000002442b7211 */ /* 0x080fe200008f0eff */
[----:B------:R0:W5:Y:S01]  /*10e0*/  LDG.E.U8 R73, desc[UR26][R48.64] ;  /* 0x0000001a30497981 */ /* 0x000162000c1e1100 */
[CC--:B--2---:R-:W-:Y:S01]  /*10f0*/  IADD3 R44, P0, R58.reuse, R3.reuse, RZ ;  /* 0x000000033a2c7210 */ /* 0x0c4fe20007f1e0ff */
[C---:B------:R-:W-:Y:S02]  /*1100*/  IMAD R68, R7.reuse, 0x4, R54 ;  /* 0x0000000407447824 */ /* 0x040fe400078e0236 */
[----:B------:R1:W2:Y:S01]  /*1110*/  LDG.E.U8 R74, desc[UR26][R56.64] ;  /* 0x0000001a384a7981 */ /* 0x0002a2000c1e1100 */
[-C--:B------:R-:W-:Y:S02]  /*1120*/  LEA.HI.X.SX32 R45, R58, R2.reuse, 0x1, P0 ;  /* 0x000000023a2d7211 */ /* 0x080fe400000f0eff */
[C---:B------:R-:W-:Y:S01]  /*1130*/  IADD3 R58, P0, R54.reuse, R3, RZ ;  /* 0x00000003363a7210 */ /* 0x040fe20007f1e0ff */
[----:B------:R-:W-:Y:S01]  /*1140*/  IMAD R70, R7, 0x4, R68 ;  /* 0x0000000407467824 */ /* 0x000fe200078e0244 */
[----:B------:R3:W2:Y:S02]  /*1150*/  LDG.E.U8 R75, desc[UR26][R42.64] ;  /* 0x0000001a2a4b7981 */ /* 0x0006a4000c1e1100 */
[----:B------:R-:W-:-:S02]  /*1160*/  LEA.HI.X.SX32 R59, R54, R2, 0x1, P0 ;  /* 0x00000002363b7211 */ /* 0x000fc400000f0eff */
[----:B0-----:R-:W-:Y:S01]  /*1170*/  IADD3 R48, P0, R68, R3, RZ ;  /* 0x0000000344307210 */ /* 0x001fe20007f1e0ff */
[----:B------:R0:W2:Y:S01]  /*1180*/  LDG.E.U8 R76, desc[UR26][R52.64] ;  /* 0x0000001a344c7981 */ /* 0x0000a2000c1e1100 */
[C---:B------:R-:W-:Y:S02]  /*1190*/  LEA.HI R54, R78.reuse, 0x7a, RZ, 0x18 ;  /* 0x0000007a4e367811 */ /* 0x040fe400078fc0ff */
[----:B-1----:R-:W-:Y:S01]  /*11a0*/  LEA.HI R56, R78, 0x7e, RZ, 0x18 ;  /* 0x0000007e4e387811 */ /* 0x002fe200078fc0ff */
[----:B------:R1:W2:Y:S01]  /*11b0*/  LDG.E.U8 R77, desc[UR26][R44.64] ;  /* 0x0000001a2c4d7981 */ /* 0x0002a2000c1e1100 */
[----:B------:R-:W-:Y:S01]  /*11c0*/  LEA.HI.X.SX32 R49, R68, R2, 0x1, P0 ;  /* 0x0000000244317211 */ /* 0x000fe200000f0eff */
[----:B------:R-:W-:Y:S02]  /*11d0*/  IMAD R68, R7, 0x4, R70 ;  /* 0x0000000407447824 */ /* 0x000fe400078e0246 */
[-C--:B---3--:R-:W-:Y:S01]  /*11e0*/  IMAD R43, R54, R7.reuse, RZ ;  /* 0x00000007362b7224 */ /* 0x088fe200078e02ff */
[----:B------:R-:W3:Y:S01]  /*11f0*/  LDG.E.U8 R58, desc[UR26][R58.64] ;  /* 0x0000001a3a3a7981 */ /* 0x000ee2000c1e1100 */
[----:B0-----:R-:W-:-:S02]  /*1200*/  IMAD R53, R56, R7, RZ ;  /* 0x0000000738357224 */ /* 0x001fc400078e02ff */
[----:B------:R-:W-:Y:S01]  /*1210*/  IMAD R7, R7, 0x4, R68 ;  /* 0x0000000407077824 */ /* 0x000fe200078e0244 */
[CC--:B-1----:R-:W-:Y:S01]  /*1220*/  IADD3 R44, P0, R70.reuse, R3.reuse, RZ ;  /* 0x00000003462c7210 */ /* 0x0c2fe20007f1e0ff */
[----:B------:R-:W3:Y:S01]  /*1230*/  LDG.E.U8 R48, desc[UR26][R48.64] ;  /* 0x0000001a30307981 */ /* 0x000ee2000c1e1100 */
[-C--:B------:R-:W-:Y:S02]  /*1240*/  IADD3 R42, P2, R43, R3.reuse, RZ ;  /* 0x000000032b2a7210 */ /* 0x080fe40007f5e0ff */
[----:B------:R-:W-:Y:S02]  /*1250*/  LEA.HI.X.SX32 R45, R70, R2, 0x1, P0 ;  /* 0x00000002462d7211 */ /* 0x000fe400000f0eff */
[-C--:B------:R-:W-:Y:S02]  /*1260*/  IADD3 R52, P3, R53, R3.reuse, RZ ;  /* 0x0000000335347210 */ /* 0x080fe40007f7e0ff */
[-C--:B------:R-:W-:Y:S01]  /*1270*/  IADD3 R54, P1, R68, R3.reuse, RZ ;  /* 0x0000000344367210 */ /* 0x080fe20007f3e0ff */
[----:B------:R-:W3:Y:S01]  /*1280*/  LDG.E.U8 R44, desc[UR26][R44.64] ;  /* 0x0000001a2c2c7981 */ /* 0x000ee2000c1e1100 */
[----:B------:R-:W-:-:S02]  /*1290*/  IADD3 R56, P0, R7, R3, RZ ;  /* 0x0000000307387210 */ /* 0x000fc40007f1e0ff */
[-C--:B------:R-:W-:Y:S02]  /*12a0*/  LEA.HI.X.SX32 R43, R43, R2.reuse, 0x1, P2 ;  /* 0x000000022b2b7211 */ /* 0x080fe400010f0eff */
[-C--:B------:R-:W-:Y:S02]  /*12b0*/  LEA.HI.X.SX32 R55, R68, R2.reuse, 0x1, P1 ;  /* 0x0000000244377211 */ /* 0x080fe400008f0eff */
[-C--:B------:R-:W-:Y:S01]  /*12c0*/  LEA.HI.X.SX32 R53, R53, R2.reuse, 0x1, P3 ;  /* 0x0000000235357211 */ /* 0x080fe200018f0eff */
[----:B------:R-:W3:Y:S01]  /*12d0*/  LDG.E.U8 R42, desc[UR26][R42.64] ;  /* 0x0000001a2a2a7981 */ /* 0x000ee2000c1e1100 */
[----:B------:R-:W-:-:S03]  /*12e0*/  LEA.HI.X.SX32 R57, R7, R2, 0x1, P0 ;  /* 0x0000000207397211 */ /* 0x000fc600000f0eff */
[----:B------:R-:W3:Y:S04]  /*12f0*/  LDG.E.U8 R54, desc[UR26][R54.64] ;  /* 0x0000001a36367981 */ /* 0x000ee8000c1e1100 */
[----:B------:R-:W3:Y:S04]  /*1300*/  LDG.E.U8 R56, desc[UR26][R56.64] ;  /* 0x0000001a38387981 */ /* 0x000ee8000c1e1100 */
[----:B------:R-:W3:Y:S01]  /*1310*/  LDG.E.U8 R52, desc[UR26][R52.64] ;  /* 0x0000001a34347981 */ /* 0x000ee2000c1e1100 */
[----:B------:R-:W0:Y:S01]  /*1320*/  S2UR UR4, SR_CgaCtaId ;  /* 0x00000000000479c3 */ /* 0x000e220000008800 */
[----:B------:R-:W-:-:S02]  /*1330*/  LOP3.LUT R3, R78, 0x7, RZ, 0xc0, !PT ;  /* 0x000000074e037812 */ /* 0x000fc400078ec0ff */
[----:B------:R-:W-:-:S03]  /*1340*/  LOP3.LUT R2, R78, 0xff, RZ, 0xc0, !PT ;  /* 0x000000ff4e027812 */ /* 0x000fc600078ec0ff */
[----:B------:R-:W-:Y:S01]  /*1350*/  IMAD.SHL.U32 R3, R3, 0x10, RZ ;  /* 0x0000001003037824 */ /* 0x000fe200078e00ff */
[----:B------:R-:W-:-:S03]  /*1360*/  UMOV UR25, 0x400 ;  /* 0x0000040000197882 */ /* 0x000fc60000000000 */
[----:B------:R-:W-:-:S05]  /*1370*/  IMAD R3, R2, 0x80, R3 ;  /* 0x0000008002037824 */ /* 0x000fca00078e0203 */
[----:B------:R-:W-:-:S04]  /*1380*/  LOP3.LUT R3, R3, R0, RZ, 0xfc, !PT ;  /* 0x0000000003037212 */ /* 0x000fc800078efcff */
[C---:B------:R-:W-:Y:S01]  /*1390*/  LOP3.LUT R0, R3.reuse, 0x10, RZ, 0x3c, !PT ;  /* 0x0000001003007812 */ /* 0x040fe200078e3cff */
[----:B0-----:R-:W-:Y:S01]  /*13a0*/  ULEA UR25, UR4, UR25, 0x18 ;  /* 0x0000001904197291 */ /* 0x001fe2000f8ec03f */
[----:B------:R-:W-:-:S08]  /*13b0*/  LOP3.LUT R2, R3, 0x20, RZ, 0x3c, !PT ;  /* 0x0000002003027812 */ /* 0x000fd000078e3cff */
[----:B------:R0:W-:Y:S04]  /*13c0*/  STS.U8 [R3+UR25], R4 ;  /* 0x0000000403007988 */ /* 0x0001e80008000019 */
[----:B------:R1:W-:Y:S04]  /*13d0*/  STS.U8 [R3+UR25+0x2], R5 ;  /* 0x0000020503007988 */ /* 0x0003e80008000019 */
[----:B----4-:R-:W-:Y:S01]  /*13e0*/  STS.U8 [R3+UR25+0x6], R6 ;  /* 0x0000060603007988 */ /* 0x010fe20008000019 */
[----:B0-----:R-:W-:-:S03]  /*13f0*/  LOP3.LUT R4, R3, 0x30, RZ, 0x3c, !PT ;  /* 0x0000003003047812 */ /* 0x001fc600078e3cff */
[----:B-----5:R-:W-:Y:S04]  /*1400*/  STS.U8 [R3+UR25+0xa], R8 ;  /* 0x00000a0803007988 */ /* 0x020fe80008000019 */
[----:B------:R-:W-:Y:S01]  /*1410*/  STS.U8 [R3+UR25+0xe], R9 ;  /* 0x00000e0903007988 */ /* 0x000fe20008000019 */
[C---:B-1----:R-:W-:Y:S01]  /*1420*/  LOP3.LUT R5, R3.reuse, 0x60, RZ, 0x3c, !PT ;  /* 0x0000006003057812 */ /* 0x042fe200078e3cff */
[----:B------:R-:W0:Y:S02]  /*1430*/  S2UR UR9, SR_CTAID.X ;  /* 0x00000000000979c3 */ /* 0x000e240000002500 */
[----:B------:R-:W-:Y:S04]  /*1440*/  STS.U8 [R3+UR25+0xc], R38 ;  /* 0x00000c2603007988 */ /* 0x000fe80008000019 */
[----:B------:R-:W-:Y:S04]  /*1450*/  STS.U8 [R3+UR25+0x8], R37 ;  /* 0x0000082503007988 */ /* 0x000fe80008000019 */
[----:B------:R-:W-:Y:S04]  /*1460*/  STS.U8 [R3+UR25+0x4], R36 ;  /* 0x0000042403007988 */ /* 0x000fe80008000019 */
[----:B------:R-:W-:Y:S04]  /*1470*/  STS.U8 [R0+UR25], R39 ;  /* 0x0000002700007988 */ /* 0x000fe80008000019 */
[----:B------:R-:W-:Y:S04]  /*1480*/  STS.U8 [R0+UR25+0x2], R10 ;  /* 0x0000020a00007988 */ /* 0x000fe80008000019 */
[----:B------:R-:W-:Y:S04]  /*1490*/  STS.U8 [R0+UR25+0x6], R11 ;  /* 0x0000060b00007988 */ /* 0x000fe80008000019 */
[----:B------:R-:W-:Y:S04]  /*14a0*/  STS.U8 [R0+UR25+0x4], R40 ;  /* 0x0000042800007988 */ /* 0x000fe80008000019 */
[----:B------:R-:W-:Y:S04]  /*14b0*/  STS.U8 [R0+UR25+0xc], R46 ;  /* 0x00000c2e00007988 */ /* 0x000fe80008000019 */
[----:B------:R-:W-:Y:S04]  /*14c0*/  STS.U8 [R0+UR25+0x8], R41 ;  /* 0x0000082900007988 */ /* 0x000fe80008000019 */
[----:B------:R-:W-:Y:S04]  /*14d0*/  STS.U8 [R0+UR25+0xa], R12 ;  /* 0x00000a0c00007988 */ /* 0x000fe80008000019 */
[----:B------:R1:W-:Y:S04]  /*14e0*/  STS.U8 [R0+UR25+0xe], R13 ;  /* 0x00000e0d00007988 */ /* 0x0003e80008000019 */
[----:B------:R-:W-:Y:S04]  /*14f0*/  STS.U8 [R2+UR25], R47 ;  /* 0x0000002f02007988 */ /* 0x000fe80008000019 */
[----:B------:R-:W-:Y:S01]  /*1500*/  STS.U8 [R2+UR25+0x4], R50 ;  /* 0x0000043202007988 */ /* 0x000fe20008000019 */
[----:B-1----:R-:W-:-:S03]  /*1510*/  LOP3.LUT R0, R3, 0x40, RZ, 0x3c, !PT ;  /* 0x0000004003007812 */ /* 0x002fc600078e3cff */
[----:B------:R-:W-:Y:S04]  /*1520*/  STS.U8 [R2+UR25+0x8], R51 ;  /* 0x0000083302007988 */ /* 0x000fe80008000019 */
[----:B------:R-:W-:Y:S04]  /*1530*/  STS.U8 [R2+UR25+0x2], R14 ;  /* 0x0000020e02007988 */ /* 0x000fe80008000019 */
[----:B------:R-:W-:Y:S04]  /*1540*/  STS.U8 [R2+UR25+0x6], R15 ;  /* 0x0000060f02007988 */ /* 0x000fe80008000019 */
[----:B------:R-:W-:Y:S04]  /*1550*/  STS.U8 [R2+UR25+0xc], R60 ;  /* 0x00000c3c02007988 */ /* 0x000fe80008000019 */
[----:B------:R-:W-:Y:S04]  /*1560*/  STS.U8 [R2+UR25+0xa], R16 ;  /* 0x00000a1002007988 */ /* 0x000fe80008000019 */
[----:B------:R1:W-:Y:S04]  /*1570*/  STS.U8 [R2+UR25+0xe], R17 ;  /* 0x00000e1102007988 */ /* 0x0003e80008000019 */
[----:B------:R-:W-:Y:S01]  /*1580*/  STS.U8 [R4+UR25], R61 ;  /* 0x0000003d04007988 */ /* 0x000fe20008000019 */
[----:B-1----:R-:W-:-:S03]  /*1590*/  LOP3.LUT R2, R3, 0x50, RZ, 0x3c, !PT ;  /* 0x0000005003027812 */ /* 0x002fc600078e3cff */
[----:B------:R-:W-:Y:S01]  /*15a0*/  STS.U8 [R4+UR25+0x4], R62 ;  /* 0x0000043e04007988 */ /* 0x000fe20008000019 */
[----:B------:R-:W-:-:S03]  /*15b0*/  LOP3.LUT R3, R3, 0x70, RZ, 0x3c, !PT ;  /* 0x0000007003037812 */ /* 0x000fc600078e3cff */
[----:B------:R-:W-:Y:S04]  /*15c0*/  STS.U8 [R4+UR25+0x8], R63 ;  /* 0x0000083f04007988 */ /* 0x000fe80008000019 */
[----:B------:R-:W-:Y:S04]  /*15d0*/  STS.U8 [R4+UR25+0xc], R64 ;  /* 0x00000c4004007988 */ /* 0x000fe80008000019 */
[----:B------:R-:W-:Y:S04]  /*15e0*/  STS.U8 [R4+UR25+0x2], R18 ;  /* 0x0000021204007988 */ /* 0x000fe80008000019 */
        /* <DEDUP_REMOVED lines=12> */
[----:B------:R-:W-:Y:S04]  /*16b0*/  STS.U8 [R2+UR25+0x4], R72 ;  /* 0x0000044802007988 */ /* 0x000fe80008000019 */
[----:B------:R-:W-:Y:S04]  /*16c0*/  STS.U8 [R2+UR25+0x8], R73 ;  /* 0x0000084902007988 */ /* 0x000fe80008000019 */
[----:B--2---:R-:W-:Y:S04]  /*16d0*/  STS.U8 [R2+UR25+0xc], R74 ;  /* 0x00000c4a02007988 */ /* 0x004fe80008000019 */
[----:B------:R-:W-:Y:S04]  /*16e0*/  STS.U8 [R2+UR25+0x2], R26 ;  /* 0x0000021a02007988 */ /* 0x000fe80008000019 */
[----:B------:R-:W-:Y:S04]  /*16f0*/  STS.U8 [R2+UR25+0x6], R27 ;  /* 0x0000061b02007988 */ /* 0x000fe80008000019 */
[----:B------:R-:W-:Y:S04]  /*1700*/  STS.U8 [R2+UR25+0xa], R28 ;  /* 0x00000a1c02007988 */ /* 0x000fe80008000019 */
[----:B------:R-:W-:Y:S01]  /*1710*/  STS.U8 [R2+UR25+0xe], R29 ;  /* 0x00000e1d02007988 */ /* 0x000fe20008000019 */
[----:B-1----:R-:W-:-:S03]  /*1720*/  IMAD.MOV.U32 R0, RZ, RZ, 0x3f800000 ;  /* 0x3f800000ff007424 */ /* 0x002fc600078e00ff */
[----:B------:R-:W-:Y:S04]  /*1730*/  STS.U8 [R5+UR25], R75 ;  /* 0x0000004b05007988 */ /* 0x000fe80008000019 */
[----:B------:R-:W-:Y:S04]  /*1740*/  STS.U8 [R5+UR25+0x4], R76 ;  /* 0x0000044c05007988 */ /* 0x000fe80008000019 */
[----:B------:R-:W-:Y:S04]  /*1750*/  STS.U8 [R5+UR25+0x8], R77 ;  /* 0x0000084d05007988 */ /* 0x000fe80008000019 */
[----:B---3--:R-:W-:Y:S04]  /*1760*/  STS.U8 [R5+UR25+0xc], R58 ;  /* 0x00000c3a05007988 */ /* 0x008fe80008000019 */
        /* <DEDUP_REMOVED lines=11> */
[----:B------:R1:W-:Y:S02]  /*1820*/  STS.U8 [R3+UR25+0xe], R52 ;  /* 0x00000e3403007988 */ /* 0x0003e40008000019 */
[----:B-1----:R-:W-:-:S05]  /*1830*/  IMAD.MOV.U32 R3, RZ, RZ, 0x3f800000 ;  /* 0x3f800000ff037424 */ /* 0x002fca00078e00ff */
[----:B------:R1:W-:Y:S04]  /*1840*/  STL [R1+0x150], R3 ;  /* 0x0001500301007387 */ /* 0x0003e80000100800 */
[----:B------:R1:W-:Y:S04]  /*1850*/  STL [R1+0x14c], R0 ;  /* 0x00014c0001007387 */ /* 0x0003e80000100800 */
[----:B------:R1:W-:Y:S04]  /*1860*/  STL [R1], RZ ;  /* 0x000000ff01007387 */ /* 0x0003e80000100800 */
[----:B------:R1:W-:Y:S04]  /*1870*/  STL [R1+0x4], RZ ;  /* 0x000004ff01007387 */ /* 0x0003e80000100800 */
        /* <DEDUP_REMOVED lines=48> */
[----:B------:R1:W-:Y:S01]  /*1b80*/  STL [R1+0xc8], RZ ;  /* 0x0000c8ff01007387 */ /* 0x0003e20000100800 */
[----:B0-----:R-:W-:-:S03]  /*1b90*/  USHF.L.U32 UR9, UR9, 0x8, URZ ;  /* 0x0000000809097899 */ /* 0x001fc6000800063f */
[----:B------:R1:W-:Y:S04]  /*1ba0*/  STL [R1+0xcc], RZ ;  /* 0x0000ccff01007387 */ /* 0x0003e80000100800 */
[----:B------:R1:W-:Y:S04]  /*1bb0*/  STL [R1+0xd0], RZ ;  /* 0x0000d0ff01007387 */ /* 0x0003e80000100800 */
[----:B------:R1:W-:Y:S04]  /*1bc0*/  STL [R1+0xd4], RZ ;  /* 0x0000d4ff01007387 */ /* 0x0003e80000100800 */
[----:B------:R1:W-:Y:S01]  /*1bd0*/  STL [R1+0xd8], RZ ;  /* 0x0000d8ff01007387 */ /* 0x0003e20000100800 */
[----:B------:R-:W-:-:S03]  /*1be0*/  UIADD3 UR33, UR9, 0x100, URZ ;  /* 0x0000010009217890 */ /* 0x000fc6000fffe03f */
[----:B------:R1:W-:Y:S04]  /*1bf0*/  STL [R1+0xdc], RZ ;  /* 0x0000dcff01007387 */ /* 0x0003e80000100800 */
[----:B------:R1:W-:Y:S04]  /*1c00*/  STL [R1+0xe0], RZ ;  /* 0x0000e0ff01007387 */ /* 0x0003e80000100800 */
[----:B------:R1:W-:Y:S04]  /*1c10*/  STL [R1+0xe4], RZ ;  /* 0x0000e4ff01007387 */ /* 0x0003e80000100800 */
[----:B------:R1:W-:Y:S01]  /*1c20*/  STL [R1+0xe8], RZ ;  /* 0x0000e8ff01007387 */ /* 0x0003e20000100800 */
[----:B------:R-:W-:-:S03]  /*1c30*/  UISETP.GE.AND UP0, UPT, UR33, 0x1, UPT ;  /* 0x000000012100788c */ /* 0x000fc6000bf06270 */
[----:B------:R1:W-:Y:S04]  /*1c40*/  STL [R1+0xec], RZ ;  /* 0x0000ecff01007387 */ /* 0x0003e80000100800 */
[----:B------:R1:W-:Y:S04]  /*1c50*/  STL [R1+0xf0], RZ ;  /* 0x0000f0ff01007387 */ /* 0x0003e80000100800 */
[----:B------:R1:W-:Y:S04]  /*1c60*/  STL [R1+0xf4], RZ ;  /* 0x0000f4ff01007387 */ /* 0x0003e80000100800 */
[----:B------:R1:W-:Y:S04]  /*1c70*/  STL [R1+0xf8], RZ ;  /* 0x0000f8ff01007387 */ /* 0x0003e80000100800 */
[----:B------:R1:W-:Y:S01]  /*1c80*/  STL [R1+0xfc], RZ ;  /* 0x0000fcff01007387 */ /* 0x0003e20000100800 */
[----:B------:R-:W-:Y:S01]  /*1c90*/  PLOP3.LUT P0, PT, PT, PT, UP0, 0x80, 0x0 ;  /* 0x000000000000781c */ /* 0x000fe20003f0f008 */
[----:B------:R-:W-:-:S02]  /*1ca0*/  IMAD.MOV.U32 R4, RZ, RZ, -0x800000 ;  /* 0xff800000ff047424 */ /* 0x000fc400078e00ff */
[----:B------:R-:W-:-:S10]  /*1cb0*/  IMAD.MOV.U32 R2, RZ, RZ, -0x800000 ;  /* 0xff800000ff027424 */ /* 0x000fd400078e00ff */
[----:B-1----:R-:W-:Y:S05]  /*1cc0*/  @!P0 BRA `(.L_x_0) ;  /* 0x0000008000b88947 */ /* 0x002fea0003800000 */
[--C-:B------:R-:W-:Y:S01]  /*1cd0*/  SHF.R.U32.HI R0, RZ, 0x5, R78.reuse ;  /* 0x00000005ff007819 */ /* 0x100fe2000001164e */
[----:B------:R-:W-:Y:S01]  /*1ce0*/  ULDC.64 UR20, c[0x0][0x250] ;  /* 0x0000940000147ab9 */ /* 0x000fe20000000a00 */
[----:B------:R-:W0:Y:S01]  /*1cf0*/  LDC.64 R6, c[0x0][0x220] ;  /* 0x00008800ff067b82 */ /* 0x000e220000000a00 */
[----:B------:R-:W-:Y:S01]  /*1d00*/  UIMAD UR20, UR24, UR20, URZ ;  /* 0x00000014181472a4 */ /* 0x000fe2000f8e023f */
[----:B------:R-:W-:Y:S01]  /*1d10*/  R2UR UR32, R0 ;  /* 0x00000000002072ca */ /* 0x000fe200000e0000 */
[----:B------:R-:W-:Y:S01]  /*1d20*/  ULDC UR4, c[0x0][0x258] ;  /* 0x0000960000047ab9 */ /* 0x000fe20000000800 */
[----:B------:R-:W-:Y:S01]  /*1d30*/  LOP3.LUT R0, R78, 0x7f, RZ, 0xc0, !PT ;  /* 0x0000007f4e007812 */ /* 0x000fe200078ec0ff */
[----:B------:R-:W-:Y:S01]  /*1d40*/  ULDC.64 UR6, c[0x0][0x218] ;  /* 0x0000860000067ab9 */ /* 0x000fe20000000a00 */
[----:B------:R-:W-:Y:S01]  /*1d50*/  ULDC.64 UR22, c[0x0][0x260] ;  /* 0x0000980000167ab9 */ /* 0x000fe20000000a00 */
[----:B------:R-:W-:Y:S01]  /*1d60*/  IMAD.U32 R9, RZ, RZ, UR20 ;  /* 0x00000014ff097e24 */ /* 0x000fe2000f8e00ff */
[--C-:B------:R-:W-:Y:S01]  /*1d70*/  SHF.R.U32.HI R27, RZ, 0x7, R78.reuse ;  /* 0x00000007ff1b7819 */ /* 0x100fe2000001164e */
[C---:B------:R-:W-:Y:S01]  /*1d80*/  IMAD R2, R0.reuse, UR4, RZ ;  /* 0x0000000400027c24 */ /* 0x040fe2000f8e02ff */
[----:B------:R-:W-:Y:S01]  /*1d90*/  UIMAD UR22, UR24, UR22, URZ ;  /* 0x00000016181672a4 */ /* 0x000fe2000f8e023f */
[----:B------:R-:W-:Y:S01]  /*1da0*/  IMAD R3, R0, UR23, RZ ;  /* 0x0000001700037c24 */ /* 0x000fe2000f8e02ff */
[----:B------:R-:W-:Y:S01]  /*1db0*/  SHF.R.U32.HI R5, RZ, 0x2, R78 ;  /* 0x00000002ff057819 */ /* 0x000fe2000001164e */
[----:B------:R-:W-:Y:S01]  /*1dc0*/  USHF.R.S32.HI UR20, URZ, 0x1f, UR20 ;  /* 0x0000001f3f147899 */ /* 0x000fe20008011414 */
[----:B------:R-:W-:Y:S01]  /*1dd0*/  IADD3 R4, P0, P1, R2, UR6, R9 ;  /* 0x0000000602047c10 */ /* 0x000fe2000f91e009 */
[----:B------:R-:W-:Y:S01]  /*1de0*/  IMAD.U32 R12, RZ, RZ, UR21 ;  /* 0x00000015ff0c7e24 */ /* 0x000fe2000f8e00ff */
[----:B------:R-:W-:Y:S01]  /*1df0*/  SHF.R.S32.HI R8, RZ, 0x1f, R2 ;  /* 0x0000001fff087819 */ /* 0x000fe20000011402 */
[----:B------:R-:W-:Y:S01]  /*1e00*/  USHF.R.S32.HI UR4, URZ, 0x1f, UR22 ;  /* 0x0000001f3f047899 */ /* 0x000fe20008011416 */
[----:B------:R-:W1:Y:S01]  /*1e10*/  LDC R2, c[0x0][0x268] ;  /* 0x00009a00ff027b82 */ /* 0x000e620000000800 */
[----:B------:R-:W-:Y:S01]  /*1e20*/  SGXT.U32 R27, R27, 0x2 ;  /* 0x000000021b1b781a */ /* 0x000fe20000000000 */
[----:B------:R-:W-:Y:S01]  /*1e30*/  IMAD.U32 R14, RZ, RZ, UR21 ;  /* 0x00000015ff0e7e24 */ /* 0x000fe2000f8e00ff */
[----:B------:R-:W-:Y:S01]  /*1e40*/  SHF.R.U32.HI R10, RZ, 0x1, R78 ;  /* 0x00000001ff0a7819 */ /* 0x000fe2000001164e */
[----:B------:R-:W-:Y:S01]  /*1e50*/  IMAD.U32 R9, RZ, RZ, UR20 ;  /* 0x00000014ff097e24 */ /* 0x000fe2000f8e00ff */
[----:B------:R-:W-:Y:S01]  /*1e60*/  SGXT.U32 R5, R5, 0x3 ;  /* 0x000000030505781a */ /* 0x000fe20000000000 */
[----:B------:R-:W-:Y:S01]  /*1e70*/  IMAD.U32 R16, RZ, RZ, UR21 ;  /* 0x00000015ff107e24 */ /* 0x000fe2000f8e00ff */
[----:B0-----:R-:W-:Y:S01]  /*1e80*/  IADD3 R6, P2, P3, R3, UR22, R6 ;  /* 0x0000001603067c10 */ /* 0x001fe2000fb5e006 */
[----:B------:R-:W-:Y:S01]  /*1e90*/  IMAD.U32 R18, RZ, RZ, UR21 ;  /* 0x00000015ff127e24 */ /* 0x000fe2000f8e00ff */
[----:B------:R-:W-:Y:S01]  /*1ea0*/  SHF.R.S32.HI R0, RZ, 0x1f, R3 ;  /* 0x0000001fff007819 */ /* 0x000fe20000011403 */
[----:B------:R-:W-:Y:S01]  /*1eb0*/  IMAD R3, R27, UR21, RZ ;  /* 0x000000151b037c24 */ /* 0x000fe2000f8e02ff */
[----:B------:R-:W-:Y:S01]  /*1ec0*/  LOP3.LUT R10, R5, 0xf0, R10, 0xf8, !PT ;  /* 0x000000f0050a7812 */ /* 0x000fe200078ef80a */
[----:B------:R-:W-:Y:S01]  /*1ed0*/  IMAD.U32 R20, RZ, RZ, UR21 ;  /* 0x00000015ff147e24 */ /* 0x000fe2000f8e00ff */
[----:B------:R-:W-:Y:S01]  /*1ee0*/  IADD3.X R0, R0, UR4, R7, P2, P3 ;  /* 0x0000000400007c10 */ /* 0x000fe200097e6407 */
[----:B------:R-:W-:Y:S01]  /*1ef0*/  IMAD R5, R12, 0x4, R3 ;  /* 0x000000040c057824 */ /* 0x000fe200078e0203 */
[----:B------:R-:W-:Y:S01]  /*1f00*/  IADD3.X R8, R8, UR7, R9, P0, P1 ;  /* 0x0000000708087c10 */ /* 0x000fe200087e2409 */
[----:B------:R-:W-:Y:S01]  /*1f10*/  IMAD.U32 R22, RZ, RZ, UR21 ;  /* 0x00000015ff167e24 */ /* 0x000fe2000f8e00ff */
[C---:B------:R-:W-:Y:S01]  /*1f20*/  IADD3 R17, P1, R3.reuse, R4, RZ ;  /* 0x0000000403117210 */ /* 0x040fe20007f3e0ff */
[----:B------:R-:W-:Y:S01]  /*1f30*/  IMAD R7, R14, 0x4, R5 ;  /* 0x000000040e077824 */ /* 0x000fe200078e0205 */
[----:B------:R-:W-:Y:S01]  /*1f40*/  UIADD3 UR10, UR25, 0x8000, URZ ;  /* 0x00008000190a7890 */ /* 0x000fe2000fffe03f */
[----:B------:R-:W-:Y:S01]  /*1f50*/  IMAD.U32 R24, RZ, RZ, UR21 ;  /* 0x00000015ff187e24 */ /* 0x000fe2000f8e00ff */
[----:B------:R-:W-:Y:S01]  /*1f60*/  LEA.HI.X.SX32 R3, R3, R8, 0x1, P1 ;  /* 0x0000000803037211 */ /* 0x000fe200008f0eff */
[----:B------:R-:W-:Y:S01]  /*1f70*/  IMAD R9, R16, 0x4, R7 ;  /* 0x0000000410097824 */ /* 0x000fe200078e0207 */
[----:B------:R-:W-:Y:S01]  /*1f80*/  USHF.R.U32.HI UR10, URZ, 0x4, UR10 ;  /* 0x000000043f0a7899 */ /* 0x000fe2000801160a */
[----:B-1----:R-:W-:Y:S01]  /*1f90*/  IMAD R27, R27, R2, RZ ;  /* 0x000000021b1b7224 */ /* 0x002fe200078e02ff */
[----:B------:R-:W-:Y:S01]  /*1fa0*/  UMOV UR8, URZ ;  /* 0x0000003f00087c82 */ /* 0x000fe20008000000 */
[----:B------:R-:W-:Y:S01]  /*1fb0*/  IMAD R11, R18, 0x4, R9 ;  /* 0x00000004120b7824 */ /* 0x000fe200078e0209 */
[----:B------:R-:W-:Y:S01]  /*1fc0*/  USGXT.U32 UR18, UR10, 0xe ;  /* 0x0000000e0a12789a */ /* 0x000fe20008000000 */
[----:B------:R-:W-:Y:S01]  /*1fd0*/  IMAD.U32 R26, RZ, RZ, UR21 ;  /* 0x00000015ff1a7e24 */ /* 0x000fe2000f8e00ff */
[----:B------:R-:W-:Y:S01]  /*1fe0*/  IADD3 R15, P0, R27, R6, RZ ;  /* 0x000000061b0f7210 */ /* 0x000fe20007f1e0ff */
[----:B------:R-:W-:Y:S01]  /*1ff0*/  IMAD R13, R20, 0x4, R11 ;  /* 0x00000004140d7824 */ /* 0x000fe200078e020b */
[----:B------:R-:W-:Y:S01]  /*2000*/  UIADD3 UR10, UP0, UR18, 0x2, URZ ;  /* 0x00000002120a7890 */ /* 0x000fe2000ff1e03f */
[----:B------:R-:W-:Y:S01]  /*2010*/  IMAD.U32 R28, RZ, RZ, UR21 ;  /* 0x00000015ff1c7e24 */ /* 0x000fe2000f8e00ff */
[----:B------:R-:W-:Y:S01]  /*2020*/  UMOV UR6, URZ ;  /* 0x0000003f00067c82 */ /* 0x000fe20008000000 */
[----:B------:R0:W-:Y:S01]  /*2030*/  STL [R1+0x258], R15 ;  /* 0x0002580f01007387 */ /* 0x0001e20000100800 */
[----:B------:R-:W-:Y:S01]  /*2040*/  IMAD R29, R22, 0x4, R13 ;  /* 0x00000004161d7824 */ /* 0x000fe200078e020d */
[----:B------:R-:W-:Y:S01]  /*2050*/  UIADD3.X UR11, UR8, 0x40000040, URZ, UP0, !UPT ;  /* 0x40000040080b7890 */ /* 0x000fe200087fe43f */
[----:B------:R-:W-:Y:S01]  /*2060*/  IMAD.U32 R30, RZ, RZ, UR21 ;  /* 0x00000015ff1e7e24 */ /* 0x000fe2000f8e00ff */
[----:B------:R-:W-:Y:S01]  /*2070*/  STL [R1+0x158], R17 ;  /* 0x0001581101007387 */ /* 0x000fe20000100800 */
[----:B------:R-:W-:Y:S01]  /*2080*/  IMAD R31, R24, 0x4, R29 ;  /* 0x00000004181f7824 */ /* 0x000fe200078e021d */
[----:B------:R-:W-:Y:S01]  /*2090*/  UMOV UR7, URZ ;  /* 0x0000003f00077c82 */ /* 0x000fe20008000000 */
[----:B------:R-:W-:Y:S01]  /*20a0*/  IMAD.U32 R32, RZ, RZ, UR21 ;  /* 0x00000015ff207e24 */ /* 0x000fe2000f8e00ff */
[----:B------:R-:W-:Y:S01]  /*20b0*/  UMOV UR4, URZ ;  /* 0x0000003f00047c82 */ /* 0x000fe20008000000 */
[----:B------:R-:W-:Y:S01]  /*20c0*/  IMAD R33, R26, 0x4, R31 ;  /* 0x000000041a217824 */ /* 0x000fe200078e021f */
[-C--:B0-----:R-:W-:Y:S01]  /*20d0*/  IADD3 R15, P2, R5, R4.reuse, RZ ;  /* 0x00000004050f7210 */ /* 0x081fe20007f5e0ff */
[----:B------:R-:W-:Y:S01]  /*20e0*/  IMAD.U32 R34, RZ, RZ, UR21 ;  /* 0x00000015ff227e24 */ /* 0x000fe2000f8e00ff */
[----:B------:R-:W-:Y:S01]  /*20f0*/  UMOV UR5, URZ ;  /* 0x0000003f00057c82 */ /* 0x000fe20008000000 */
[----:B------:R-:W-:Y:S01]  /*2100*/  IMAD R35, R28, 0x4, R33 ;  /* 0x000000041c237824 */ /* 0x000fe200078e0221 */
[----:B------:R-:W-:Y:S01]  /*2110*/  UIADD3.64 UR30, UR10, 0x2, URZ ;  /* 0x000000020a1e7897 */ /* 0x000fe2000fffe03f */
[----:B------:R0:W-:Y:S01]  /*2120*/  STL [R1+0x160], R15 ;  /* 0x0001600f01007387 */ /* 0x0001e20000100800 */
[----:B------:R-:W-:Y:S01]  /*2130*/  IMAD.U32 R36, RZ, RZ, UR21 ;  /* 0x00000015ff247e24 */ /* 0x000fe2000f8e00ff */
[----:B------:R-:W-:Y:S01]  /*2140*/  UIADD3.64 UR14, UR10, 0x4, URZ ;  /* 0x000000040a0e7897 */ /* 0x000fe2000fffe03f */
[----:B------:R-:W-:Y:S01]  /*2150*/  IMAD R37, R30, 0x4, R35 ;  /* 0x000000041e257824 */ /* 0x000fe200078e0223 */
[----:B------:R1:W-:Y:S01]  /*2160*/  STL [R1+0x154], R3 ;  /* 0x0001540301007387 */ /* 0x0003e20000100800 */
[----:B------:R-:W-:Y:S01]  /*2170*/  IMAD.U32 R38, RZ, RZ, UR21 ;  /* 0x00000015ff267e24 */ /* 0x000fe2000f8e00ff */
[----:B------:R-:W-:Y:S01]  /*2180*/  ULDC UR20, c[0x0][0x238] ;  /* 0x00008e0000147ab9 */ /* 0x000fe20000000800 */
[----:B------:R-:W-:Y:S01]  /*2190*/  IMAD R39, R32, 0x4, R37 ;  /* 0x0000000420277824 */ /* 0x000fe200078e0225 */
[----:B------:R-:W-:Y:S01]  /*21a0*/  UMOV UR19, 0x40000040 ;  /* 0x4000004000137882 */ /* 0x000fe20000000000 */
[----:B------:R-:W-:Y:S01]  /*21b0*/  IMAD.U32 R40, RZ, RZ, UR21 ;  /* 0x00000015ff287e24 */ /* 0x000fe2000f8e00ff */
[----:B0-----:R-:W-:Y:S01]  /*21c0*/  IADD3 R15, P1, R7, R4, RZ ;  /* 0x00000004070f7210 */ /* 0x001fe20007f3e0ff */
[----:B------:R-:W-:-:S02]  /*21d0*/  IMAD R41, R34, 0x4, R39 ;  /* 0x0000000422297824 */ /* 0x000fc400078e0227 */
[----:B------:R-:W-:Y:S01]  /*21e0*/  IMAD.U32 R42, RZ, RZ, UR21 ;  /* 0x00000015ff2a7e24 */ /* 0x000fe2000f8e00ff */
[-C--:B-1----:R-:W-:Y:S01]  /*21f0*/  LEA.HI.X.SX32 R3, R5, R8.reuse, 0x1, P2 ;  /* 0x0000000805037211 */ /* 0x082fe200010f0eff */
[----:B------:R-:W-:Y:S01]  /*2200*/  STL [R1+0x168], R15 ;  /* 0x0001680f01007387 */ /* 0x000fe20000100800 */
[----:B------:R-:W-:Y:S01]  /*2210*/  LEA.HI.X.SX32 R5, R7, R8, 0x1, P1 ;  /* 0x0000000807057211 */ /* 0x000fe200008f0eff */
[----:B------:R-:W-:Y:S02]  /*2220*/  IMAD R43, R36, 0x4, R41 ;  /* 0x00000004242b7824 */ /* 0x000fe400078e0229 */
[----:B------:R0:W-:Y:S01]  /*2230*/  STL [R1+0x15c], R3 ;  /* 0x00015c0301007387 */ /* 0x0001e20000100800 */
[----:B------:R-:W-:Y:S02]  /*2240*/  IMAD.U32 R44, RZ, RZ, UR21 ;  /* 0x00000015ff2c7e24 */ /* 0x000fe4000f8e00ff */
[----:B------:R-:W-:Y:S01]  /*2250*/  IMAD R45, R38, 0x4, R43 ;  /* 0x00000004262d7824 */ /* 0x000fe200078e022b */
[----:B------:R1:W-:Y:S01]  /*2260*/  STL [R1+0x164], R5 ;  /* 0x0001640501007387 */ /* 0x0003e20000100800 */
[----:B------:R-:W-:-:S02]  /*2270*/  IMAD.U32 R46, RZ, RZ, UR21 ;  /* 0x00000015ff2e7e24 */ /* 0x000fc4000f8e00ff */
[----:B------:R-:W-:Y:S02]  /*2280*/  IMAD R47, R40, 0x4, R45 ;  /* 0x00000004282f7824 */ /* 0x000fe400078e022d */
[----:B------:R-:W-:Y:S01]  /*2290*/  IMAD.U32 R48, RZ, RZ, UR21 ;  /* 0x00000015ff307e24 */ /* 0x000fe2000f8e00ff */
[-C--:B0-----:R-:W-:Y:S01]  /*22a0*/  IADD3 R3, P1, R9, R4.reuse, RZ ;  /* 0x0000000409037210 */ /* 0x081fe20007f3e0ff */
[----:B------:R-:W-:Y:S02]  /*22b0*/  IMAD.U32 R50, RZ, RZ, UR21 ;  /* 0x00000015ff327e24 */ /* 0x000fe4000f8e00ff */
[----:B------:R-:W-:Y:S01]  /*22c0*/  IMAD.U32 R52, RZ, RZ, UR21 ;  /* 0x00000015ff347e24 */ /* 0x000fe2000f8e00ff */
[----:B-1----:R-:W-:Y:S01]  /*22d0*/  IADD3 R5, P2, R11, R4, RZ ;  /* 0x000000040b057210 */ /* 0x002fe20007f5e0ff */
[----:B------:R0:W-:Y:S01]  /*22e0*/  STL [R1+0x170], R3 ;  /* 0x0001700301007387 */ /* 0x0001e20000100800 */
[----:B------:R-:W-:Y:S02]  /*22f0*/  IMAD.U32 R54, RZ, RZ, UR21 ;  /* 0x00000015ff367e24 */ /* 0x000fe4000f8e00ff */
[----:B------:R-:W-:Y:S01]  /*2300*/  IMAD.U32 R56, RZ, RZ, UR21 ;  /* 0x00000015ff387e24 */ /* 0x000fe2000f8e00ff */
[----:B------:R1:W-:Y:S01]  /*2310*/  STL [R1+0x178], R5 ;  /* 0x0001780501007387 */ /* 0x0003e20000100800 */
[----:B------:R-:W-:-:S02]  /*2320*/  IMAD.U32 R58, RZ, RZ, UR21 ;  /* 0x00000015ff3a7e24 */ /* 0x000fc4000f8e00ff */
[----:B------:R-:W-:Y:S01]  /*2330*/  IMAD R25, R2, 0x4, R27 ;  /* 0x0000000402197824 */ /* 0x000fe200078e021b */
[----:B0-----:R-:W-:-:S03]  /*2340*/  LEA.HI.X.SX32 R3, R9, R8, 0x1, P1 ;  /* 0x0000000809037211 */ /* 0x001fc600008f0eff */
[C---:B------:R-:W-:Y:S01]  /*2350*/  IMAD R21, R2.reuse, 0x4, R25 ;  /* 0x0000000402157824 */ /* 0x040fe200078e0219 */
[----:B-1----:R-:W-:Y:S01]  /*2360*/  LEA.HI.X.SX32 R5, R11, R8, 0x1, P2 ;  /* 0x000000080b057211 */ /* 0x002fe200010f0eff */
[----:B------:R0:W-:Y:S02]  /*2370*/  STL [R1+0x16c], R3 ;  /* 0x00016c0301007387 */ /* 0x0001e40000100800 */
[C---:B------:R-:W-:Y:S02]  /*2380*/  IMAD R23, R2.reuse, 0x4, R21 ;  /* 0x0000000402177824 */ /* 0x040fe400078e0215 */
[----:B------:R1:W-:Y:S02]  /*2390*/  STL [R1+0x174], R5 ;  /* 0x0001740501007387 */ /* 0x0003e40000100800 */
[----:B------:R-:W-:-:S04]  /*23a0*/  IMAD R19, R2, 0x4, R23 ;  /* 0x0000000402137824 */ /* 0x000fc800078e0217 */
[----:B------:R-:W-:Y:S01]  /*23b0*/  IMAD R15, R2, 0x4, R19 ;  /* 0x00000004020f7824 */ /* 0x000fe200078e0213 */
[----:B0-----:R-:W-:-:S03]  /*23c0*/  IADD3 R3, P1, R13, R4, RZ ;  /* 0x000000040d037210 */ /* 0x001fc60007f3e0ff */
[C---:B------:R-:W-:Y:S01]  /*23d0*/  IMAD R17, R2.reuse, 0x4, R15 ;  /* 0x0000000402117824 */ /* 0x040fe200078e020f */
[----:B-1----:R-:W-:Y:S01]  /*23e0*/  IADD3 R5, P2, R29, R4, RZ ;  /* 0x000000041d057210 */ /* 0x002fe20007f5e0ff */
[----:B------:R0:W-:Y:S04]  /*23f0*/  STL [R1+0x180], R3 ;  /* 0x0001800301007387 */ /* 0x0001e80000100800 */
[----:B------:R1:W-:Y:S01]  /*2400*/  STL [R1+0x188], R5 ;  /* 0x0001880501007387 */ /* 0x0003e20000100800 */
[-C--:B0-----:R-:W-:Y:S01]  /*2410*/  LEA.HI.X.SX32 R3, R13, R8.reuse, 0x1, P1 ;  /* 0x000000080d037211 */ /* 0x081fe200008f0eff */
[----:B------:R-:W-:Y:S01]  /*2420*/  IMAD R13, R2, 0x4, R17 ;  /* 0x00000004020d7824 */ /* 0x000fe200078e0211 */
[----:B-1----:R-:W-:-:S03]  /*2430*/  LEA.HI.X.SX32 R5, R29, R8, 0x1, P2 ;  /* 0x000000081d057211 */ /* 0x002fc600010f0eff */
[----:B------:R0:W-:Y:S01]  /*2440*/  STL [R1+0x17c], R3 ;  /* 0x00017c0301007387 */ /* 0x0001e20000100800 */
[----:B------:R-:W-:Y:S02]  /*2450*/  IMAD R29, R42, 0x4, R47 ;  /* 0x000000042a1d7824 */ /* 0x000fe400078e022f */
[C---:B------:R-:W-:Y:S01]  /*2460*/  IMAD R9, R2.reuse, 0x4, R13 ;  /* 0x0000000402097824 */ /* 0x040fe200078e020d */
[----:B------:R1:W-:Y:S03]  /*2470*/  STL [R1+0x184], R5 ;  /* 0x0001840501007387 */ /* 0x0003e60000100800 */
[----:B------:R-:W-:Y:S01]  /*2480*/  IMAD R11, R2, 0x4, R9 ;  /* 0x00000004020b7824 */ /* 0x000fe200078e0209 */
[----:B0-----:R-:W-:-:S03]  /*2490*/  IADD3 R3, P1, R31, R4, RZ ;  /* 0x000000041f037210 */ /* 0x001fc60007f3e0ff */
[----:B------:R-:W-:Y:S01]  /*24a0*/  IMAD R7, R2, 0x4, R11 ;  /* 0x0000000402077824 */ /* 0x000fe200078e020b */
[----:B-1----:R-:W-:Y:S01]  /*24b0*/  IADD3 R5, P2, R33, R4, RZ ;  /* 0x0000000421057210 */ /* 0x002fe20007f5e0ff */
[----:B------:R0:W-:Y:S04]  /*24c0*/  STL [R1+0x190], R3 ;  /* 0x0001900301007387 */ /* 0x0001e80000100800 */
[----:B------:R1:W-:Y:S01]  /*24d0*/  STL [R1+0x198], R5 ;  /* 0x0001980501007387 */ /* 0x0003e20000100800 */
[-C--:B0-----:R-:W-:Y:S01]  /*24e0*/  LEA.HI.X.SX32 R3, R31, R8.reuse, 0x1, P1 ;  /* 0x000000081f037211 */ /* 0x081fe200008f0eff */
[----:B------:R-:W-:Y:S01]  /*24f0*/  IMAD R31, R44, 0x4, R29 ;  /* 0x000000042c1f7824 */ /* 0x000fe200078e021d */
[----:B-1----:R-:W-:-:S03]  /*2500*/  LEA.HI.X.SX32 R5, R33, R8, 0x1, P2 ;  /* 0x0000000821057211 */ /* 0x002fc600010f0eff */
[----:B------:R0:W-:Y:S01]  /*2510*/  STL [R1+0x18c], R3 ;  /* 0x00018c0301007387 */ /* 0x0001e20000100800 */
[----:B------:R-:W-:Y:S01]  /*2520*/  IMAD R33, R16, 0x4, R31 ;  /* 0x0000000410217824 */ /* 0x000fe200078e021f */
[C---:B------:R-:W-:Y:S02]  /*2530*/  IADD3 R16, P2, R37.reuse, R4, RZ ;  /* 0x0000000425107210 */ /* 0x040fe40007f5e0ff */
[----:B------:R1:W-:Y:S02]  /*2540*/  STL [R1+0x194], R5 ;  /* 0x0001940501007387 */ /* 0x0003e40000100800 */
[----:B------:R-:W-:Y:S02]  /*2550*/  LEA.HI.X.SX32 R26, R37, R8, 0x1, P2 ;  /* 0x00000008251a7211 */ /* 0x000fe400010f0eff */
[----:B0-----:R-:W-:-:S04]  /*2560*/  IADD3 R3, P1, R35, R4, RZ ;  /* 0x0000000423037210 */ /* 0x001fc80007f3e0ff */
[----:B-1----:R-:W-:Y:S01]  /*2570*/  LEA.HI.X.SX32 R5, R35, R8, 0x1, P1 ;  /* 0x0000000823057211 */ /* 0x002fe200008f0eff */
[----:B------:R0:W-:Y:S01]  /*2580*/  STL [R1+0x1a0], R3 ;  /* 0x0001a00301007387 */ /* 0x0001e20000100800 */
[----:B------:R-:W-:-:S03]  /*2590*/  IMAD R35, R46, 0x4, R33 ;  /* 0x000000042e237824 */ /* 0x000fc600078e0221 */
[----:B------:R1:W-:Y:S01]  /*25a0*/  STL [R1+0x1a8], R16 ;  /* 0x0001a81001007387 */ /* 0x0003e20000100800 */
[----:B------:R-:W-:-:S03]  /*25b0*/  IMAD R37, R48, 0x4, R35 ;  /* 0x0000000430257824 */ /* 0x000fc600078e0223 */
[----:B------:R2:W-:Y:S01]  /*25c0*/  STL [R1+0x19c], R5 ;  /* 0x00019c0501007387 */ /* 0x0005e20000100800 */
[----:B0-----:R-:W-:-:S03]  /*25d0*/  IMAD R3, R2, 0x4, R7 ;  /* 0x0000000402037824 */ /* 0x001fc600078e0207 */
[----:B------:R0:W-:Y:S01]  /*25e0*/  STL [R1+0x1a4], R26 ;  /* 0x0001a41a01007387 */ /* 0x0001e20000100800 */
[-C--:B-1----:R-:W-:Y:S02]  /*25f0*/  IADD3 R16, P2, R41, R4.reuse, RZ ;  /* 0x0000000429107210 */ /* 0x082fe40007f5e0ff */
[----:B--2---:R-:W-:-:S04]  /*2600*/  IADD3 R5, P1, R39, R4, RZ ;  /* 0x0000000427057210 */ /* 0x004fc80007f3e0ff */
[----:B0-----:R-:W-:Y:S01]  /*2610*/  LEA.HI.X.SX32 R26, R39, R8, 0x1, P1 ;  /* 0x00000008271a7211 */ /* 0x001fe200008f0eff */
[----:B------:R0:W-:Y:S01]  /*2620*/  STL [R1+0x1b0], R5 ;  /* 0x0001b00501007387 */ /* 0x0001e20000100800 */
[----:B------:R-:W-:-:S03]  /*2630*/  IMAD R39, R18, 0x4, R37 ;  /* 0x0000000412277824 */ /* 0x000fc600078e0225 */
[----:B------:R1:W-:Y:S04]  /*2640*/  STL [R1+0x1b8], R16 ;  /* 0x0001b81001007387 */ /* 0x0003e80000100800 */
[----:B------:R2:W-:Y:S01]  /*2650*/  STL [R1+0x1ac], R26 ;  /* 0x0001ac1a01007387 */ /* 0x0005e20000100800 */
[----:B0-----:R-:W-:Y:S01]  /*2660*/  IMAD R5, R2, 0x4, R3 ;  /* 0x0000000402057824 */ /* 0x001fe200078e0203 */
[----:B-1----:R-:W-:Y:S01]  /*2670*/  LEA.HI.X.SX32 R16, R41, R8, 0x1, P2 ;  /* 0x0000000829107211 */ /* 0x002fe200010f0eff */
[----:B------:R-:W-:Y:S01]  /*2680*/  IMAD R41, R50, 0x4, R39 ;  /* 0x0000000432297824 */ /* 0x000fe200078e0227 */
[-C--:B------:R-:W-:Y:S02]  /*2690*/  IADD3 R18, P2, R45, R4.reuse, RZ ;  /* 0x000000042d127210 */ /* 0x080fe40007f5e0ff */
[-C--:B--2---:R-:W-:Y:S01]  /*26a0*/  IADD3 R26, P1, R43, R4.reuse, RZ ;  /* 0x000000042b1a7210 */ /* 0x084fe20007f3e0ff */
[----:B------:R0:W-:Y:S04]  /*26b0*/  STL [R1+0x1b4], R16 ;  /* 0x0001b41001007387 */ /* 0x0001e80000100800 */
[----:B------:R1:W-:Y:S04]  /*26c0*/  STL [R1+0x1c0], R26 ;  /* 0x0001c01a01007387 */ /* 0x0003e80000100800 */
[----:B------:R2:W-:Y:S01]  /*26d0*/  STL [R1+0x1c8], R18 ;  /* 0x0001c81201007387 */ /* 0x0005e20000100800 */
[----:B0-----:R-:W-:-:S02]  /*26e0*/  IADD3 R16, P3, R47, R4, RZ ;  /* 0x000000042f107210 */ /* 0x001fc40007f7e0ff */
[----:B-1----:R-:W-:-:S03]  /*26f0*/  LEA.HI.X.SX32 R26, R43, R8, 0x1, P1 ;  /* 0x000000082b1a7211 */ /* 0x002fc600008f0eff */
[----:B------:R0:W-:Y:S01]  /*2700*/  STL [R1+0x1d0], R16 ;  /* 0x0001d01001007387 */ /* 0x0001e20000100800 */
[----:B------:R-:W-:Y:S01]  /*2710*/  IMAD R43, R52, 0x4, R41 ;  /* 0x00000004342b7824 */ /* 0x000fe200078e0229 */
[----:B--2---:R-:W-:Y:S02]  /*2720*/  LEA.HI.X.SX32 R18, R45, R8, 0x1, P2 ;  /* 0x000000082d127211 */ /* 0x004fe400010f0eff */
[----:B------:R1:W-:Y:S01]  /*2730*/  STL [R1+0x1bc], R26 ;  /* 0x0001bc1a01007387 */ /* 0x0003e20000100800 */
[----:B------:R-:W-:-:S03]  /*2740*/  IMAD R45, R20, 0x4, R43 ;  /* 0x00000004142d7824 */ /* 0x000fc600078e022b */
[----:B------:R2:W-:Y:S01]  /*2750*/  STL [R1+0x1c4], R18 ;  /* 0x0001c41201007387 */ /* 0x0005e20000100800 */
[----:B0-----:R-:W-:Y:S02]  /*2760*/  LEA.HI.X.SX32 R16, R47, R8, 0x1, P3 ;  /* 0x000000082f107211 */ /* 0x001fe400018f0eff */
[----:B-1----:R-:W-:-:S03]  /*2770*/  IADD3 R26, P1, R29, R4, RZ ;  /* 0x000000041d1a7210 */ /* 0x002fc60007f3e0ff */
[----:B------:R0:W-:Y:S01]  /*2780*/  STL [R1+0x1cc], R16 ;  /* 0x0001cc1001007387 */ /* 0x0001e20000100800 */
[----:B--2---:R-:W-:-:S03]  /*2790*/  IADD3 R18, P2, R31, R4, RZ ;  /* 0x000000041f127210 */ /* 0x004fc60007f5e0ff */
[----:B------:R-:W-:Y:S01]  /*27a0*/  STL [R1+0x1d8], R26 ;  /* 0x0001d81a01007387 */ /* 0x000fe20000100800 */
[----:B------:R-:W-:Y:S01]  /*27b0*/  LEA.HI.X.SX32 R20, R29, R8, 0x1, P1 ;  /* 0x000000081d147211 */ /* 0x000fe200008f0eff */
[----:B------:R-:W-:Y:S02]  /*27c0*/  IMAD R29, R54, 0x4, R45 ;  /* 0x00000004361d7824 */ /* 0x000fe400078e022d */
[----:B------:R1:W-:Y:S01]  /*27d0*/  STL [R1+0x1e0], R18 ;  /* 0x0001e01201007387 */ /* 0x0003e20000100800 */
[----:B0-----:R-:W-:-:S05]  /*27e0*/  IADD3 R16, P3, R33, R4, RZ ;  /* 0x0000000421107210 */ /* 0x001fca0007f7e0ff */
[----:B------:R0:W-:Y:S01]  /*27f0*/  STL [R1+0x1e8], R16 ;  /* 0x0001e81001007387 */ /* 0x0001e20000100800 */
[----:B-1----:R-:W-:-:S03]  /*2800*/  LEA.HI.X.SX32 R18, R31, R8, 0x1, P2 ;  /* 0x000000081f127211 */ /* 0x002fc600010f0eff */
[----:B------:R1:W-:Y:S01]  /*2810*/  STL [R1+0x1d4], R20 ;  /* 0x0001d41401007387 */ /* 0x0003e20000100800 */
[----:B------:R-:W-:-:S03]  /*2820*/  IMAD R31, R56, 0x4, R29 ;  /* 0x00000004381f7824 */ /* 0x000fc600078e021d */
[----:B------:R2:W-:Y:S01]  /*2830*/  STL [R1+0x1dc], R18 ;  /* 0x0001dc1201007387 */ /* 0x0005e20000100800 */
[----:B0-----:R-:W-:Y:S01]  /*2840*/  LEA.HI.X.SX32 R16, R33, R8, 0x1, P3 ;  /* 0x0000000821107211 */ /* 0x001fe200018f0eff */
[----:B------:R-:W-:Y:S01]  /*2850*/  IMAD R33, R22, 0x4, R31 ;  /* 0x0000000416217824 */ /* 0x000fe200078e021f */
[----:B-1----:R-:W-:-:S03]  /*2860*/  IADD3 R20, P1, R35, R4, RZ ;  /* 0x0000000423147210 */ /* 0x002fc60007f3e0ff */
[----:B------:R0:W-:Y:S01]  /*2870*/  STL [R1+0x1e4], R16 ;  /* 0x0001e41001007387 */ /* 0x0001e20000100800 */
[----:B--2---:R-:W-:-:S03]  /*2880*/  IADD3 R18, P3, R39, R4, RZ ;  /* 0x0000000427127210 */ /* 0x004fc60007f7e0ff */
[----:B------:R-:W-:Y:S01]  /*2890*/  STL [R1+0x1f0], R20 ;  /* 0x0001f01401007387 */ /* 0x000fe20000100800 */
[----:B0-----:R-:W-:-:S05]  /*28a0*/  IADD3 R16, P2, R37, R4, RZ ;  /* 0x0000000425107210 */ /* 0x001fca0007f5e0ff */
[----:B------:R0:W-:Y:S04]  /*28b0*/  STL [R1+0x1f8], R16 ;  /* 0x0001f81001007387 */ /* 0x0001e80000100800 */
[----:B------:R1:W-:Y:S01]  /*28c0*/  STL [R1+0x200], R18 ;  /* 0x0002001201007387 */ /* 0x0003e20000100800 */
[----:B0-----:R-:W-:Y:S01]  /*28d0*/  LEA.HI.X.SX32 R16, R35, R8, 0x1, P1 ;  /* 0x0000000823107211 */ /* 0x001fe200008f0eff */
[----:B------:R-:W-:Y:S01]  /*28e0*/  IMAD R35, R58, 0x4, R33 ;  /* 0x000000043a237824 */ /* 0x000fe200078e0221 */
[----:B------:R-:W-:Y:S02]  /*28f0*/  IADD3 R20, P1, R41, R4, RZ ;  /* 0x0000000429147210 */ /* 0x000fe40007f3e0ff */
[----:B-1----:R-:W-:Y:S01]  /*2900*/  LEA.HI.X.SX32 R18, R37, R8, 0x1, P2 ;  /* 0x0000000825127211 */ /* 0x002fe200010f0eff */
[----:B------:R-:W-:-:S04]  /*2910*/  IMAD R37, R24, 0x4, R35 ;  /* 0x0000000418257824 */ /* 0x000fc800078e0223 */
[----:B------:R0:W-:Y:S04]  /*2920*/  STL [R1+0x1f4], R18 ;  /* 0x0001f41201007387 */ /* 0x0001e80000100800 */
[----:B------:R1:W-:Y:S01]  /*2930*/  STL [R1+0x1ec], R16 ;  /* 0x0001ec1001007387 */ /* 0x0003e20000100800 */
[----:B0-----:R-:W-:Y:S02]  /*2940*/  IADD3 R18, P2, R43, R4, RZ ;  /* 0x000000042b127210 */ /* 0x001fe40007f5e0ff */
[----:B-1----:R-:W-:Y:S01]  /*2950*/  LEA.HI.X.SX32 R16, R39, R8, 0x1, P3 ;  /* 0x0000000827107211 */ /* 0x002fe200018f0eff */
[----:B------:R-:W-:-:S04]  /*2960*/  IMAD R39, R14, 0x4, R37 ;  /* 0x000000040e277824 */ /* 0x000fc800078e0225 */
[----:B------:R0:W-:Y:S04]  /*2970*/  STL [R1+0x1fc], R16 ;  /* 0x0001fc1001007387 */ /* 0x0001e80000100800 */
[----:B------:R1:W-:Y:S04]  /*2980*/  STL [R1+0x208], R20 ;  /* 0x0002081401007387 */ /* 0x0003e80000100800 */
[----:B------:R2:W-:Y:S01]  /*2990*/  STL [R1+0x210], R18 ;  /* 0x0002101201007387 */ /* 0x0005e20000100800 */
[----:B0-----:R-:W-:Y:S02]  /*29a0*/  IADD3 R16, P3, R45, R4, RZ ;  /* 0x000000042d107210 */ /* 0x001fe40007f7e0ff */
[----:B-1----:R-:W-:-:S03]  /*29b0*/  LEA.HI.X.SX32 R20, R41, R8, 0x1, P1 ;  /* 0x0000000829147211 */ /* 0x002fc600008f0eff */
[----:B------:R0:W-:Y:S01]  /*29c0*/  STL [R1+0x218], R16 ;  /* 0x0002181001007387 */ /* 0x0001e20000100800 */
[----:B--2---:R-:W-:-:S03]  /*29d0*/  LEA.HI.X.SX32 R18, R43, R8, 0x1, P2 ;  /* 0x000000082b127211 */ /* 0x004fc600010f0eff */
[----:B------:R1:W-:Y:S04]  /*29e0*/  STL [R1+0x204], R20 ;  /* 0x0002041401007387 */ /* 0x0003e80000100800 */
[----:B------:R2:W-:Y:S01]  /*29f0*/  STL [R1+0x20c], R18 ;  /* 0x00020c1201007387 */ /* 0x0005e20000100800 */
[----:B0-----:R-:W-:Y:S02]  /*2a00*/  LEA.HI.X.SX32 R16, R45, R8, 0x1, P3 ;  /* 0x000000082d107211 */ /* 0x001fe400018f0eff */
[----:B-1----:R-:W-:-:S03]  /*2a10*/  IADD3 R20, P1, R29, R4, RZ ;  /* 0x000000041d147210 */ /* 0x002fc60007f3e0ff */
[----:B------:R0:W-:Y:S01]  /*2a20*/  STL [R1+0x214], R16 ;  /* 0x0002141001007387 */ /* 0x0001e20000100800 */
[----:B--2---:R-:W-:-:S03]  /*2a30*/  IADD3 R18, P2, R31, R4, RZ ;  /* 0x000000041f127210 */ /* 0x004fc60007f5e0ff */
[----:B------:R-:W-:Y:S04]  /*2a40*/  STL [R1+0x220], R20 ;  /* 0x0002201401007387 */ /* 0x000fe80000100800 */
[----:B------:R1:W-:Y:S01]  /*2a50*/  STL [R1+0x228], R18 ;  /* 0x0002281201007387 */ /* 0x0003e20000100800 */
[----:B0-----:R-:W-:-:S04]  /*2a60*/  IADD3 R16, P3, R33, R4, RZ ;  /* 0x0000000421107210 */ /* 0x001fc80007f7e0ff */
[-C--:B------:R-:W-:Y:S01]  /*2a70*/  LEA.HI.X.SX32 R14, R33, R8.reuse, 0x1, P3 ;  /* 0x00000008210e7211 */ /* 0x080fe200018f0eff */
[----:B------:R0:W-:Y:S01]  /*2a80*/  STL [R1+0x230], R16 ;  /* 0x0002301001007387 */ /* 0x0001e20000100800 */
[----:B-1----:R-:W-:Y:S01]  /*2a90*/  LEA.HI.X.SX32 R18, R29, R8, 0x1, P1 ;  /* 0x000000081d127211 */ /* 0x002fe200008f0eff */
[----:B------:R-:W-:Y:S01]  /*2aa0*/  IMAD R29, R12, 0x4, R39 ;  /* 0x000000040c1d7824 */ /* 0x000fe200078e0227 */
[----:B------:R-:W-:-:S03]  /*2ab0*/  IADD3 R12, P1, R35, R4, RZ ;  /* 0x00000004230c7210 */ /* 0x000fc60007f3e0ff */
[----:B------:R-:W-:Y:S01]  /*2ac0*/  STL [R1+0x21c], R18 ;  /* 0x00021c1201007387 */ /* 0x000fe20000100800 */
[----:B0-----:R-:W-:-:S05]  /*2ad0*/  LEA.HI.X.SX32 R16, R31, R8, 0x1, P2 ;  /* 0x000000081f107211 */ /* 0x001fca00010f0eff */
[----:B------:R0:W-:Y:S04]  /*2ae0*/  STL [R1+0x224], R16 ;  /* 0x0002241001007387 */ /* 0x0001e80000100800 */
[----:B------:R1:W-:Y:S04]  /*2af0*/  STL [R1+0x22c], R14 ;  /* 0x00022c0e01007387 */ /* 0x0003e80000100800 */
[----:B------:R2:W-:Y:S01]  /*2b00*/  STL [R1+0x238], R12 ;  /* 0x0002380c01007387 */ /* 0x0005e20000100800 */
[-C--:B0-----:R-:W-:Y:S02]  /*2b10*/  IADD3 R16, P3, R39, R4.reuse, RZ ;  /* 0x0000000427107210 */ /* 0x081fe40007f7e0ff */
[----:B-1----:R-:W-:-:S02]  /*2b20*/  IADD3 R14, P2, R37, R4, RZ ;  /* 0x00000004250e7210 */ /* 0x002fc40007f5e0ff */
[----:B--2---:R-:W-:-:S03]  /*2b30*/  IADD3 R12, P4, R29, R4, RZ ;  /* 0x000000041d0c7210 */ /* 0x004fc60007f9e0ff */
[----:B------:R0:W-:Y:S01]  /*2b40*/  STL [R1+0x240], R14 ;  /* 0x0002400e01007387 */ /* 0x0001e20000100800 */
[----:B------:R-:W-:-:S03]  /*2b50*/  LEA.HI.X.SX32 R4, R37, R8, 0x1, P2 ;  /* 0x0000000825047211 */ /* 0x000fc600010f0eff */
[----:B------:R-:W-:Y:S04]  /*2b60*/  STL [R1+0x248], R16 ;  /* 0x0002481001007387 */ /* 0x000fe80000100800 */
[----:B------:R1:W-:Y:S01]  /*2b70*/  STL [R1+0x250], R12 ;  /* 0x0002500c01007387 */ /* 0x0003e20000100800 */
[----:B0-----:R-:W-:-:S05]  /*2b80*/  LEA.HI.X.SX32 R14, R35, R8, 0x1, P1 ;  /* 0x00000008230e7211 */ /* 0x001fca00008f0eff */
[----:B------:R-:W-:Y:S01]  /*2b90*/  STL [R1+0x234], R14 ;  /* 0x0002340e01007387 */ /* 0x000fe20000100800 */
[----:B-1----:R-:W-:-:S03]  /*2ba0*/  LEA.HI.X.SX32 R12, R39, R8, 0x1, P3 ;  /* 0x00000008270c7211 */ /* 0x002fc600018f0eff */
[----:B------:R0:W-:Y:S01]  /*2bb0*/  STL [R1+0x23c], R4 ;  /* 0x00023c0401007387 */ /* 0x0001e20000100800 */
[----:B------:R-:W-:-:S03]  /*2bc0*/  LEA.HI.X.SX32 R8, R29, R8, 0x1, P4 ;  /* 0x000000081d087211 */ /* 0x000fc600020f0eff */
[----:B------:R1:W-:Y:S04]  /*2bd0*/  STL [R1+0x244], R12 ;  /* 0x0002440c01007387 */ /* 0x0003e80000100800 */
[----:B------:R2:W-:Y:S01]  /*2be0*/  STL [R1+0x24c], R8 ;  /* 0x00024c0801007387 */ /* 0x0005e20000100800 */
[----:B0-----:R-:W-:Y:S01]  /*2bf0*/  LEA.HI.X.SX32 R4, R27, R0, 0x1, P0 ;  /* 0x000000001b047211 */ /* 0x001fe200000f0eff */
[----:B------:R-:W-:Y:S01]  /*2c00*/  IMAD R27, R2, 0x4, R5 ;  /* 0x00000004021b7824 */ /* 0x000fe200078e0205 */
[----:B-1----:R-:W-:-:S03]  /*2c10*/  IADD3 R12, P0, R25, R6, RZ ;  /* 0x00000006190c7210 */ /* 0x002fc60007f1e0ff */
[----:B------:R0:W-:Y:S01]  /*2c20*/  STL [R1+0x254], R4 ;  /* 0x0002540401007387 */ /* 0x0001e20000100800 */
[----:B------:R-:W-:Y:S01]  /*2c30*/  IMAD R29, R2, 0x4, R27 ;  /* 0x00000004021d7824 */ /* 0x000fe200078e021b */
[-C--:B--2---:R-:W-:Y:S02]  /*2c40*/  IADD3 R8, P1, R21, R6.reuse, RZ ;  /* 0x0000000615087210 */ /* 0x084fe40007f3e0ff */
        /* <DEDUP_REMOVED lines=19> */
[C---:B------:R-:W-:Y:S01]  /*2d80*/  IMAD R19, R2.reuse, 0x4, R21 ;  /* 0x0000000402137824 */ /* 0x040fe200078e0215 */
[----:B--2---:R-:W-:Y:S02]  /*2d90*/  LEA.HI.X.SX32 R8, R15, R0, 0x1, P1 ;  /* 0x000000000f087211 */ /* 0x004fe400008f0eff */
[----:B------:R1:W-:Y:S01]  /*2da0*/  STL [R1+0x274], R12 ;  /* 0x0002740c01007387 */ /* 0x0003e20000100800 */
[----:B------:R-:W-:-:S03]  /*2db0*/  IMAD R25, R2, 0x4, R19 ;  /* 0x0000000402197824 */ /* 0x000fc600078e0213 */
        /* <DEDUP_REMOVED lines=13> */
[----:B------:R-:W-:Y:S01]  /*2e90*/  STL [R1+0x28c], R12 ;  /* 0x00028c0c01007387 */ /* 0x000fe20000100800 */
[----:B------:R-:W-:-:S03]  /*2ea0*/  IADD3 R9, P0, R7, R6, RZ ;  /* 0x0000000607097210 */ /* 0x000fc60007f1e0ff */
[----:B------:R1:W-:Y:S01]  /*2eb0*/  STL [R1+0x294], R8 ;  /* 0x0002940801007387 */ /* 0x0003e20000100800 */
[-C--:B------:R-:W-:Y:S02]  /*2ec0*/  LEA.HI.X.SX32 R7, R7, R0.reuse, 0x1, P0 ;  /* 0x0000000007077211 */ /* 0x080fe400000f0eff */
[----:B0-----:R-:W-:-:S05]  /*2ed0*/  LEA.HI.X.SX32 R4, R11, R0, 0x1, P2 ;  /* 0x000000000b047211 */ /* 0x001fca00010f0eff */
[----:B------:R0:W-:Y:S01]  /*2ee0*/  STL [R1+0x29c], R4 ;  /* 0x00029c0401007387 */ /* 0x0001e20000100800 */
[----:B-1----:R-:W-:-:S03]  /*2ef0*/  IADD3 R8, P1, R3, R6, RZ ;  /* 0x0000000603087210 */ /* 0x002fc60007f3e0ff */
[----:B------:R-:W-:Y:S04]  /*2f00*/  STL [R1+0x2a8], R9 ;  /* 0x0002a80901007387 */ /* 0x000fe80000100800 */
[----:B------:R-:W-:Y:S01]  /*2f10*/  STL [R1+0x2b0], R8 ;  /* 0x0002b00801007387 */ /* 0x000fe20000100800 */
[----:B0-----:R-:W-:-:S05]  /*2f20*/  IADD3 R4, P2, R5, R6, RZ ;  /* 0x0000000605047210 */ /* 0x001fca0007f5e0ff */
[----:B------:R0:W-:Y:S04]  /*2f30*/  STL [R1+0x2b8], R4 ;  /* 0x0002b80401007387 */ /* 0x0001e80000100800 */
[----:B------:R1:W-:Y:S01]  /*2f40*/  STL [R1+0x2a4], R7 ;  /* 0x0002a40701007387 */ /* 0x0003e20000100800 */
[-C--:B0-----:R-:W-:Y:S02]  /*2f50*/  LEA.HI.X.SX32 R4, R3, R0.reuse, 0x1, P1 ;  /* 0x0000000003047211 */ /* 0x081fe400008f0eff */
[----:B------:R-:W-:Y:S01]  /*2f60*/  LEA.HI.X.SX32 R3, R5, R0, 0x1, P2 ;  /* 0x0000000005037211 */ /* 0x000fe200010f0eff */
[C---:B------:R-:W-:Y:S01]  /*2f70*/  IMAD R5, R2.reuse, 0x4, R15 ;  /* 0x0000000402057824 */ /* 0x040fe200078e020f */
[----:B-1----:R-:W-:Y:S01]  /*2f80*/  IADD3 R7, P0, R27, R6, RZ ;  /* 0x000000061b077210 */ /* 0x002fe20007f1e0ff */
[----:B------:R0:W-:Y:S02]  /*2f90*/  STL [R1+0x2ac], R4 ;  /* 0x0002ac0401007387 */ /* 0x0001e40000100800 */
[----:B------:R-:W-:-:S02]  /*2fa0*/  IMAD R13, R2, 0x4, R5 ;  /* 0x00000004020d7824 */ /* 0x000fc400078e0205 */
[----:B------:R1:W-:Y:S02]  /*2fb0*/  STL [R1+0x2b4], R3 ;  /* 0x0002b40301007387 */ /* 0x0003e40000100800 */
[----:B------:R-:W-:Y:S02]  /*2fc0*/  IMAD R11, R2, 0x4, R13 ;  /* 0x00000004020b7824 */ /* 0x000fe400078e020d */
[----:B------:R2:W-:Y:S01]  /*2fd0*/  STL [R1+0x2c0], R7 ;  /* 0x0002c00701007387 */ /* 0x0005e20000100800 */
[-C--:B0-----:R-:W-:Y:S02]  /*2fe0*/  IADD3 R4, P1, R29, R6.reuse, RZ ;  /* 0x000000061d047210 */ /* 0x081fe40007f3e0ff */
[----:B-1----:R-:W-:-:S03]  /*2ff0*/  IADD3 R3, P2, R23, R6, RZ ;  /* 0x0000000617037210 */ /* 0x002fc60007f5e0ff */
[----:B------:R0:W-:Y:S01]  /*3000*/  STL [R1+0x2c8], R4 ;  /* 0x0002c80401007387 */ /* 0x0001e20000100800 */
[----:B--2---:R-:W-:-:S03]  /*3010*/  LEA.HI.X.SX32 R7, R27, R0, 0x1, P0 ;  /* 0x000000001b077211 */ /* 0x004fc600000f0eff */
[----:B------:R1:W-:Y:S04]  /*3020*/  STL [R1+0x2d0], R3 ;  /* 0x0002d00301007387 */ /* 0x0003e80000100800 */
[----:B------:R2:W-:Y:S01]  /*3030*/  STL [R1+0x2bc], R7 ;  /* 0x0002bc0701007387 */ /* 0x0005e20000100800 */
[-C--:B0-----:R-:W-:Y:S02]  /*3040*/  LEA.HI.X.SX32 R4, R23, R0.reuse, 0x1, P2 ;  /* 0x0000000017047211 */ /* 0x081fe400010f0eff */
[----:B-1----:R-:W-:Y:S02]  /*3050*/  LEA.HI.X.SX32 R3, R29, R0, 0x1, P1 ;  /* 0x000000001d037211 */ /* 0x002fe400008f0eff */
[----:B--2---:R-:W-:-:S03]  /*3060*/  IADD3 R7, P1, R19, R6, RZ ;  /* 0x0000000613077210 */ /* 0x004fc60007f3e0ff */
[----:B------:R0:W-:Y:S04]  /*3070*/  STL [R1+0x2c4], R3 ;  /* 0x0002c40301007387 */ /* 0x0001e80000100800 */
[----:B------:R1:W-:Y:S01]  /*3080*/  STL [R1+0x2cc], R4 ;  /* 0x0002cc0401007387 */ /* 0x0003e20000100800 */
[-C--:B0-----:R-:W-:Y:S02]  /*3090*/  IADD3 R3, P0, R21, R6.reuse, RZ ;  /* 0x0000000615037210 */ /* 0x081fe40007f1e0ff */
[----:B-1----:R-:W-:-:S03]  /*30a0*/  IADD3 R4, P2, R25, R6, RZ ;  /* 0x0000000619047210 */ /* 0x002fc60007f5e0ff */
[----:B------:R0:W-:Y:S01]  /*30b0*/  STL [R1+0x2d8], R3 ;  /* 0x0002d80301007387 */ /* 0x0001e20000100800 */
[----:B------:R-:W-:-:S03]  /*30c0*/  LEA.HI.X.SX32 R8, R21, R0, 0x1, P0 ;  /* 0x0000000015087211 */ /* 0x000fc600000f0eff */
[----:B------:R1:W-:Y:S04]  /*30d0*/  STL [R1+0x2e0], R7 ;  /* 0x0002e00701007387 */ /* 0x0003e80000100800 */
[----:B------:R2:W-:Y:S01]  /*30e0*/  STL [R1+0x2e8], R4 ;  /* 0x0002e80401007387 */ /* 0x0005e20000100800 */
[----:B0-----:R-:W-:-:S03]  /*30f0*/  IMAD R3, R2, 0x4, R11 ;  /* 0x0000000402037824 */ /* 0x001fc600078e020b */
[----:B------:R0:W-:Y:S01]  /*3100*/  STL [R1+0x2d4], R8 ;  /* 0x0002d40801007387 */ /* 0x0001e20000100800 */
[-C--:B-1----:R-:W-:Y:S01]  /*3110*/  LEA.HI.X.SX32 R7, R19, R0.reuse, 0x1, P1 ;  /* 0x0000000013077211 */ /* 0x082fe200008f0eff */
[----:B------:R-:W-:Y:S01]  /*3120*/  IMAD R9, R2, 0x4, R3 ;  /* 0x0000000402097824 */ /* 0x000fe200078e0203 */
[----:B--2---:R-:W-:-:S03]  /*3130*/  LEA.HI.X.SX32 R4, R25, R0, 0x1, P2 ;  /* 0x0000000019047211 */ /* 0x004fc600010f0eff */
[----:B------:R1:W-:Y:S01]  /*3140*/  STL [R1+0x2dc], R7 ;  /* 0x0002dc0701007387 */ /* 0x0003e20000100800 */
[----:B0-----:R-:W-:-:S03]  /*3150*/  IADD3 R8, P0, R17, R6, RZ ;  /* 0x0000000611087210 */ /* 0x001fc60007f1e0ff */
[----:B------:R0:W-:Y:S04]  /*3160*/  STL [R1+0x2e4], R4 ;  /* 0x0002e40401007387 */ /* 0x0001e80000100800 */
[----:B------:R2:W-:Y:S01]  /*3170*/  STL [R1+0x2f0], R8 ;  /* 0x0002f00801007387 */ /* 0x0005e20000100800 */
[-C--:B-1----:R-:W-:Y:S02]  /*3180*/  IADD3 R7, P1, R15, R6.reuse, RZ ;  /* 0x000000060f077210 */ /* 0x082fe40007f3e0ff */
[----:B0-----:R-:W-:-:S03]  /*3190*/  IADD3 R4, P2, R5, R6, RZ ;  /* 0x0000000605047210 */ /* 0x001fc60007f5e0ff */
[----:B------:R0:W-:Y:S01]  /*31a0*/  STL [R1+0x2f8], R7 ;  /* 0x0002f80701007387 */ /* 0x0001e20000100800 */
[-C--:B------:R-:W-:Y:S01]  /*31b0*/  LEA.HI.X.SX32 R12, R15, R0.reuse, 0x1, P1 ;  /* 0x000000000f0c7211 */ /* 0x080fe200008f0eff */
[----:B--2---:R-:W-:Y:S02]  /*31c0*/  IMAD R8, R2, 0x4, R9 ;  /* 0x0000000402087824 */ /* 0x004fe400078e0209 */
[----:B------:R1:W-:Y:S01]  /*31d0*/  STL [R1+0x300], R4 ;  /* 0x0003000401007387 */ /* 0x0003e20000100800 */
[-C--:B0-----:R-:W-:Y:S02]  /*31e0*/  LEA.HI.X.SX32 R7, R17, R0.reuse, 0x1, P0 ;  /* 0x0000000011077211 */ /* 0x081fe400000f0eff */
[----:B-1----:R-:W-:-:S03]  /*31f0*/  LEA.HI.X.SX32 R4, R5, R0, 0x1, P2 ;  /* 0x0000000005047211 */ /* 0x002fc600010f0eff */
[----:B------:R0:W-:Y:S01]  /*3200*/  STL [R1+0x2ec], R7 ;  /* 0x0002ec0701007387 */ /* 0x0001e20000100800 */
[----:B------:R-:W-:-:S03]  /*3210*/  IADD3 R5, P0, R13, R6, RZ ;  /* 0x000000060d057210 */ /* 0x000fc60007f1e0ff */
[----:B------:R1:W-:Y:S04]  /*3220*/  STL [R1+0x2f4], R12 ;  /* 0x0002f40c01007387 */ /* 0x0003e80000100800 */
[----:B------:R2:W-:Y:S01]  /*3230*/  STL [R1+0x2fc], R4 ;  /* 0x0002fc0401007387 */ /* 0x0005e20000100800 */
[----:B0-----:R-:W-:-:S03]  /*3240*/  IMAD R7, R2, 0x4, R8 ;  /* 0x0000000402077824 */ /* 0x001fc600078e0208 */
[----:B------:R0:W-:Y:S01]  /*3250*/  STL [R1+0x308], R5 ;  /* 0x0003080501007387 */ /* 0x0001e20000100800 */
[-C--:B-1----:R-:W-:Y:S02]  /*3260*/  IADD3 R12, P2, R3, R6.reuse, RZ ;  /* 0x00000006030c7210 */ /* 0x082fe40007f5e0ff */
[----:B--2---:R-:W-:Y:S01]  /*3270*/  IADD3 R4, P1, R11, R6, RZ ;  /* 0x000000060b047210 */ /* 0x004fe20007f3e0ff */
[----:B0-----:R-:W-:-:S04]  /*3280*/  IMAD R5, R2, 0x4, R7 ;  /* 0x0000000402057824 */ /* 0x001fc800078e0207 */
[----:B------:R0:W-:Y:S04]  /*3290*/  STL [R1+0x310], R4 ;  /* 0x0003100401007387 */ /* 0x0001e80000100800 */
[----:B------:R1:W-:Y:S01]  /*32a0*/  STL [R1+0x318], R12 ;  /* 0x0003180c01007387 */ /* 0x0003e20000100800 */
[-C--:B0-----:R-:W-:Y:S02]  /*32b0*/  LEA.HI.X.SX32 R4, R13, R0.reuse, 0x1, P0 ;  /* 0x000000000d047211 */ /* 0x081fe400000f0eff */
[----:B-1----:R-:W-:-:S03]  /*32c0*/  LEA.HI.X.SX32 R12, R11, R0, 0x1, P1 ;  /* 0x000000000b0c7211 */ /* 0x002fc600008f0eff */
[----:B------:R0:W-:Y:S01]  /*32d0*/  STL [R1+0x304], R4 ;  /* 0x0003040401007387 */ /* 0x0001e20000100800 */
[----:B------:R-:W-:Y:S02]  /*32e0*/  LEA.HI.X.SX32 R11, R3, R0, 0x1, P2 ;  /* 0x00000000030b7211 */ /* 0x000fe400010f0eff */
[C---:B------:R-:W-:Y:S01]  /*32f0*/  IADD3 R3, P0, R9.reuse, R6, RZ ;  /* 0x0000000609037210 */ /* 0x040fe20007f1e0ff */
[----:B------:R1:W-:Y:S03]  /*3300*/  STL [R1+0x30c], R12 ;  /* 0x00030c0c01007387 */ /* 0x0003e60000100800 */
[----:B------:R-:W-:Y:S01]  /*3310*/  LEA.HI.X.SX32 R9, R9, R0, 0x1, P0 ;  /* 0x0000000009097211 */ /* 0x000fe200000f0eff */
[----:B------:R2:W-:Y:S01]  /*3320*/  STL [R1+0x314], R11 ;  /* 0x0003140b01007387 */ /* 0x0005e20000100800 */
[----:B0-----:R-:W-:-:S03]  /*3330*/  IMAD R4, R2, 0x4, R5 ;  /* 0x0000000402047824 */ /* 0x001fc600078e0205 */
[----:B------:R0:W-:Y:S01]  /*3340*/  STL [R1+0x320], R3 ;  /* 0x0003200301007387 */ /* 0x0001e20000100800 */
[-C--:B-1----:R-:W-:Y:S02]  /*3350*/  IADD3 R12, P1, R8, R6.reuse, RZ ;  /* 0x00000006080c7210 */ /* 0x082fe40007f3e0ff */
[----:B--2---:R-:W-:-:S03]  /*3360*/  IADD3 R11, P2, R7, R6, RZ ;  /* 0x00000006070b7210 */ /* 0x004fc60007f5e0ff */
[----:B------:R-:W-:Y:S01]  /*3370*/  STL [R1+0x328], R12 ;  /* 0x0003280c01007387 */ /* 0x000fe20000100800 */
[-C--:B------:R-:W-:Y:S01]  /*3380*/  LEA.HI.X.SX32 R8, R8, R0.reuse, 0x1, P1 ;  /* 0x0000000008087211 */ /* 0x080fe200008f0eff */
[C---:B0-----:R-:W-:Y:S01]  /*3390*/  IMAD R3, R2.reuse, 0x4, R4 ;  /* 0x0000000402037824 */ /* 0x041fe200078e0204 */
[----:B------:R-:W-:Y:S01]  /*33a0*/  LEA.HI.X.SX32 R7, R7, R0, 0x1, P2 ;  /* 0x0000000007077211 */ /* 0x000fe200010f0eff */
[----:B------:R-:W-:Y:S02]  /*33b0*/  STL [R1+0x350], R11 ;  /* 0x0003500b01007387 */ /* 0x000fe40000100800 */
[----:B------:R-:W-:Y:S02]  /*33c0*/  IMAD R2, R2, 0x4, R3 ;  /* 0x0000000402027824 */ /* 0x000fe400078e0203 */
[----:B------:R0:W-:Y:S04]  /*33d0*/  STL [R1+0x31c], R9 ;  /* 0x00031c0901007387 */ /* 0x0001e80000100800 */
[----:B------:R1:W-:Y:S04]  /*33e0*/  STL [R1+0x324], R8 ;  /* 0x0003240801007387 */ /* 0x0003e80000100800 */
[----:B------:R2:W-:Y:S01]  /*33f0*/  STL [R1+0x32c], R7 ;  /* 0x00032c0701007387 */ /* 0x0005e20000100800 */
[----:B0-----:R-:W-:-:S02]  /*3400*/  IADD3 R9, P0, R5, R6, RZ ;  /* 0x0000000605097210 */ /* 0x001fc40007f1e0ff */
[----:B-1----:R-:W-:-:S03]  /*3410*/  IADD3 R8, P1, R4, R6, RZ ;  /* 0x0000000604087210 */ /* 0x002fc60007f3e0ff */
[----:B------:R-:W-:Y:S01]  /*3420*/  STL [R1+0x344], R9 ;  /* 0x0003440901007387 */ /* 0x000fe20000100800 */
[----:B------:R-:W-:Y:S02]  /*3430*/  LEA.HI.X.SX32 R5, R5, R0, 0x1, P0 ;  /* 0x0000000005057211 */ /* 0x000fe400000f0eff */
[CC--:B--2---:R-:W-:Y:S01]  /*3440*/  IADD3 R7, P2, R3.reuse, R6.reuse, RZ ;  /* 0x0000000603077210 */ /* 0x0c4fe20007f5e0ff */
[----:B------:R-:W-:Y:S01]  /*3450*/  STL [R1+0x348], R8 ;  /* 0x0003480801007387 */ /* 0x000fe20000100800 */
[----:B------:R-:W-:Y:S02]  /*3460*/  IADD3 R6, P3, R2, R6, RZ ;  /* 0x0000000602067210 */ /* 0x000fe40007f7e0ff */
[-C--:B------:R-:W-:Y:S01]  /*3470*/  LEA.HI.X.SX32 R4, R4, R0.reuse, 0x1, P1 ;  /* 0x0000000004047211 */ /* 0x080fe200008f0eff */
[----:B------:R-:W-:Y:S01]  /*3480*/  STL [R1+0x34c], R7 ;  /* 0x00034c0701007387 */ /* 0x000fe20000100800 */
[-C--:B------:R-:W-:Y:S02]  /*3490*/  LEA.HI.X.SX32 R3, R3, R0.reuse, 0x1, P2 ;  /* 0x0000000003037211 */ /* 0x080fe400010f0eff */
[----:B------:R-:W-:Y:S01]  /*34a0*/  LEA.HI.X.SX32 R0, R2, R0, 0x1, P3 ;  /* 0x0000000002007211 */ /* 0x000fe200018f0eff */
[----:B------:R-:W-:Y:S01]  /*34b0*/  STL [R1+0x340], R6 ;  /* 0x0003400601007387 */ /* 0x000fe20000100800 */
[----:B------:R-:W-:Y:S01]  /*34c0*/  IMAD.MOV.U32 R2, RZ, RZ, -0x800000 ;  /* 0xff800000ff027424 */ /* 0x000fe200078e00ff */
[----:B------:R-:W-:-:S02]  /*34d0*/  LOP3.LUT P0, RZ, R78, 0x1, RZ, 0xc0, !PT ;  /* 0x000000014eff7812 */ /* 0x000fc4000780c0ff */
[----:B------:R-:W-:Y:S04]  /*34e0*/  STL [R1+0x330], R5 ;  /* 0x0003300501007387 */ /* 0x000fe80000100800 */
[----:B------:R-:W-:Y:S04]  /*34f0*/  STL [R1+0x334], R4 ;  /* 0x0003340401007387 */ /* 0x000fe80000100800 */
[----:B------:R0:W-:Y:S04]  /*3500*/  STL [R1+0x338], R3 ;  /* 0x0003380301007387 */ /* 0x0001e80000100800 */
[----:B------:R1:W-:Y:S01]  /*3510*/  STL [R1+0x33c], R0 ;  /* 0x00033c0001007387 */ /* 0x0003e20000100800 */
[----:B0-----:R-:W-:-:S02]  /*3520*/  IMAD.MOV.U32 R3, RZ, RZ, -0x800000 ;  /* 0xff800000ff037424 */ /* 0x001fc400078e00ff */
[----:B-1----:R-:W-:-:S05]  /*3530*/  IMAD.MOV.U32 R0, RZ, RZ, 0x3f800000 ;  /* 0x3f800000ff007424 */ /* 0x002fca00078e00ff */
[----:B------:R-:W-:Y:S04]  /*3540*/  STL [R1+0x150], R0 ;  /* 0x0001500001007387 */ /* 0x000fe80000100800 */
[----:B------:R-:W-:Y:S04]  /*3550*/  STL [R1+0x12c], R3 ;  /* 0x00012c0301007387 */ /* 0x000fe80000100800 */
[----:B------:R-:W-:Y:S04]  /*3560*/  STL [R1+0x128], R2 ;  /* 0x0001280201007387 */ /* 0x000fe80000100800 */
[----:B------:R-:W-:Y:S04]  /*3570*/  STL [R1], RZ ;  /* 0x000000ff01007387 */ /* 0x000fe80000100800 */
[----:B------:R0:W-:Y:S04]  /*3580*/  STL [R1+0x14c], R0 ;  /* 0x00014c0001007387 */ /* 0x0001e80000100800 */
[----:B------:R1:W-:Y:S04]  /*3590*/  STL [R1+0x4], RZ ;  /* 0x000004ff01007387 */ /* 0x0003e80000100800 */
[----:B------:R1:W-:Y:S01]  /*35a0*/  STL [R1+0x8], RZ ;  /* 0x000008ff01007387 */ /* 0x0003e20000100800 */
[----:B0-----:R-:W-:-:S03]  /*35b0*/  LOP3.LUT R0, R10, UR9, RZ, 0xfc, !PT ;  /* 0x000000090a007c12 */ /* 0x001fc6000f8efcff */
        /* <DEDUP_REMOVED lines=60> */
[----:B------:R1:W-:Y:S02]  /*3980*/  STL [R1+0xfc], RZ ;  /* 0x0000fcff01007387 */ /* 0x0003e40000100800 */
.L_x_1:
[----:B0-----:R-:W2:Y:S04]  /*3990*/  LDL R3, [R1+0x158] ;  /* 0x0001580001037983 */ /* 0x001ea80000100800 */
[----:B------:R-:W3:Y:S04]  /*39a0*/  LDL R2, [R1+0x160] ;  /* 0x0001600001027983 */ /* 0x000ee80000100800 */
[----:B------:R-:W4:Y:S04]  /*39b0*/  LDL R13, [R1+0x154] ;  /* 0x00015400010d7983 */ /* 0x000f280000100800 */
        /* <DEDUP_REMOVED lines=16> */
[----:B------:R-:W4:Y:S01]  /*3ac0*/  LDL R28, [R1+0x1a8] ;  /* 0x0001a800011c7983 */ /* 0x000f220000100800 */
[----:B------:R-:W-:-:S03]  /*3ad0*/  USHF.R.S32.HI UR8, URZ, 0x1f, UR4 ;  /* 0x0000001f3f087899 */ /* 0x000fc60008011404 */
        /* <DEDUP_REMOVED lines=25> */
[----:B--2---:R-:W-:-:S02]  /*3c70*/  IADD3 R4, P0, R3, UR4, RZ ;  /* 0x0000000403047c10 */ /* 0x004fc4000ff1e0ff */
[----:B---3--:R-:W-:Y:S02]  /*3c80*/  IADD3 R2, P1, R2, UR4, RZ ;  /* 0x0000000402027c10 */ /* 0x008fe4000ff3e0ff */
[----:B----4-:R-:W-:Y:S02]  /*3c90*/  IADD3.X R5, R13, UR8, RZ, P0, !PT ;  /* 0x000000080d057c10 */ /* 0x010fe400087fe4ff */
[----:B------:R-:W-:-:S03]  /*3ca0*/  IADD3.X R3, R11, UR8, RZ, P1, !PT ;  /* 0x000000080b037c10 */ /* 0x000fc60008ffe4ff */
[----:B------:R-:W2:Y:S04]  /*3cb0*/  LDG.E.U8 R4, desc[UR26][R4.64] ;  /* 0x0000001a04047981 */ /* 0x000ea8000c1e1100 */
[----:B------:R-:W3:Y:S04]  /*3cc0*/  LDG.E.U8 R3, desc[UR26][R2.64] ;  /* 0x0000001a02037981 */ /* 0x000ee8000c1e1100 */
[----:B------:R-:W4:Y:S04]  /*3cd0*/  LDL R5, [R1+0x1c4] ;  /* 0x0001c40001057983 */ /* 0x000f280000100800 */
[----:B------:R-:W2:Y:S01]  /*3ce0*/  LDL R2, [R1+0x1d4] ;  /* 0x0001d40001027983 */ /* 0x000ea20000100800 */
[----:B------:R-:W-:-:S02]  /*3cf0*/  IADD3 R12, P0, R12, UR4, RZ ;  /* 0x000000040c0c7c10 */ /* 0x000fc4000ff1e0ff */
[----:B------:R-:W-:Y:S02]  /*3d00*/  IADD3 R10, P1, R10, UR4, RZ ;  /* 0x000000040a0a7c10 */ /* 0x000fe4000ff3e0ff */
[----:B------:R-:W-:Y:S02]  /*3d10*/  IADD3.X R13, R15, UR8, RZ, P0, !PT ;  /* 0x000000080f0d7c10 */ /* 0x000fe400087fe4ff */
[----:B------:R-:W-:Y:S02]  /*3d20*/  IADD3.X R11, R9, UR8, RZ, P1, !PT ;  /* 0x00000008090b7c10 */ /* 0x000fe40008ffe4ff */
[----:B------:R-:W-:Y:S01]  /*3d30*/  IADD3 R14, P0, R14, UR4, RZ ;  /* 0x000000040e0e7c10 */ /* 0x000fe2000ff1e0ff */
[----:B------:R-:W3:Y:S01]  /*3d40*/  LDG.E.U8 R12, desc[UR26][R12.64] ;  /* 0x0000001a0c0c7981 */ /* 0x000ee2000c1e1100 */
[----:B------:R-:W-:Y:S02]  /*3d50*/  IADD3 R8, P1, R8, UR4, RZ ;  /* 0x0000000408087c10 */ /* 0x000fe4000ff3e0ff */
[----:B------:R-:W-:Y:S01]  /*3d60*/  IADD3.X R15, R7, UR8, RZ, P0, !PT ;  /* 0x00000008070f7c10 */ /* 0x000fe200087fe4ff */
[----:B------:R-:W3:Y:S01]  /*3d70*/  LDG.E.U8 R10, desc[UR26][R10.64] ;  /* 0x0000001a0a0a7981 */ /* 0x000ee2000c1e1100 */
[----:B------:R-:W-:-:S03]  /*3d80*/  IADD3.X R9, R17, UR8, RZ, P1, !PT ;  /* 0x0000000811097c10 */ /* 0x000fc60008ffe4ff */
[----:B------:R-:W3:Y:S01]  /*3d90*/  LDG.E.U8 R14, desc[UR26][R14.64] ;  /* 0x0000001a0e0e7981 */ /* 0x000ee2000c1e1100 */
[----:B------:R-:W-:-:S03]  /*3da0*/  IADD3 R6, P0, R6, UR4, RZ ;  /* 0x0000000406067c10 */ /* 0x000fc6000ff1e0ff */
[----:B------:R-:W3:Y:S01]  /*3db0*/  LDG.E.U8 R9, desc[UR26][R8.64] ;  /* 0x0000001a08097981 */ /* 0x000ee2000c1e1100 */
[----:B------:R-:W-:-:S03]  /*3dc0*/  IADD3 R16, P1, R16, UR4, RZ ;  /* 0x0000000410107c10 */ /* 0x000fc6000ff3e0ff */
[----:B------:R-:W3:Y:S01]  /*3dd0*/  LDL R11, [R1+0x1e0] ;  /* 0x0001e000010b7983 */ /* 0x000ee20000100800 */
[----:B------:R-:W-:Y:S02]  /*3de0*/  IADD3.X R7, R19, UR8, RZ, P0, !PT ;  /* 0x0000000813077c10 */ /* 0x000fe400087fe4ff */
[----:B------:R-:W-:-:S03]  /*3df0*/  IADD3.X R17, R30, UR8, RZ, P1, !PT ;  /* 0x000000081e117c10 */ /* 0x000fc60008ffe4ff */
[----:B------:R0:W3:Y:S01]  /*3e00*/  LDG.E.U8 R13, desc[UR26][R6.64] ;  /* 0x0000001a060d7981 */ /* 0x0000e2000c1e1100 */
[----:B------:R-:W-:-:S03]  /*3e10*/  IADD3 R18, P0, R18, UR4, RZ ;  /* 0x0000000412127c10 */ /* 0x000fc6000ff1e0ff */
[----:B------:R-:W3:Y:S01]  /*3e20*/  LDL R30, [R1+0x1cc] ;  /* 0x0001cc00011e7983 */ /* 0x000ee20000100800 */
[----:B------:R-:W-:-:S03]  /*3e30*/  IADD3.X R19, R31, UR8, RZ, P0, !PT ;  /* 0x000000081f137c10 */ /* 0x000fc600087fe4ff */
[----:B------:R1:W3:Y:S01]  /*3e40*/  LDG.E.U8 R8, desc[UR26][R16.64] ;  /* 0x0000001a10087981 */ /* 0x0002e2000c1e1100 */
[----:B0-----:R-:W-:-:S03]  /*3e50*/  IADD3 R6, P1, R32, UR4, RZ ;  /* 0x0000000420067c10 */ /* 0x001fc6000ff3e0ff */
[----:B------:R-:W3:Y:S04]  /*3e60*/  LDL R31, [R1+0x1dc] ;  /* 0x0001dc00011f7983 */ /* 0x000ee80000100800 */
[----:B------:R-:W3:Y:S01]  /*3e70*/  LDL R32, [R1+0x1e8] ;  /* 0x0001e80001207983 */ /* 0x000ee20000100800 */
[----:B-1----:R-:W-:Y:S02]  /*3e80*/  IADD3 R16, P0, R28, UR4, RZ ;  /* 0x000000041c107c10 */ /* 0x002fe4000ff1e0ff */
[----:B------:R-:W-:Y:S01]  /*3e90*/  IADD3.X R7, R23, UR8, RZ, P1, !PT ;  /* 0x0000000817077c10 */ /* 0x000fe20008ffe4ff */
[----:B------:R-:W3:Y:S01]  /*3ea0*/  LDL R28, [R1+0x1f0] ;  /* 0x0001f000011c7983 */ /* 0x000ee20000100800 */
[----:B------:R-:W-:-:S03]  /*3eb0*/  IADD3.X R17, R21, UR8, RZ, P0, !PT ;  /* 0x0000000815117c10 */ /* 0x000fc600087fe4ff */
[----:B------:R0:W3:Y:S01]  /*3ec0*/  LDG.E.U8 R15, desc[UR26][R18.64] ;  /* 0x0000001a120f7981 */ /* 0x0000e2000c1e1100 */
[----:B------:R-:W-:-:S03]  /*3ed0*/  IADD3 R22, P1, R22, UR4, RZ ;  /* 0x0000000416167c10 */ /* 0x000fc6000ff3e0ff */
[----:B------:R-:W3:Y:S01]  /*3ee0*/  LDG.E.U8 R16, desc[UR26][R16.64] ;  /* 0x0000001a10107981 */ /* 0x000ee2000c1e1100 */
[----:B------:R-:W-:-:S03]  /*3ef0*/  IADD3 R20, P0, R20, UR4, RZ ;  /* 0x0000000414147c10 */ /* 0x000fc6000ff1e0ff */
[----:B------:R-:W3:Y:S01]  /*3f00*/  LDG.E.U8 R7, desc[UR26][R6.64] ;  /* 0x0000001a06077981 */ /* 0x000ee2000c1e1100 */
[----:B------:R-:W-:-:S03]  /*3f10*/  IADD3.X R23, R25, UR8, RZ, P1, !PT ;  /* 0x0000000819177c10 */ /* 0x000fc60008ffe4ff */
[----:B------:R-:W3:Y:S01]  /*3f20*/  LDL R25, [R1+0x1e4] ;  /* 0x0001e40001197983 */ /* 0x000ee20000100800 */
[----:B------:R-:W-:Y:S02]  /*3f30*/  IADD3.X R21, R26, UR8, RZ, P0, !PT ;  /* 0x000000081a157c10 */ /* 0x000fe400087fe4ff */
[----:B------:R-:W-:-:S03]  /*3f40*/  IADD3 R26, P0, R24, UR4, RZ ;  /* 0x00000004181a7c10 */ /* 0x000fc6000ff1e0ff */
[----:B------:R1:W3:Y:S04]  /*3f50*/  LDG.E.U8 R17, desc[UR26][R20.64] ;  /* 0x0000001a14117981 */ /* 0x0002e8000c1e1100 */
[----:B------:R-:W3:Y:S01]  /*3f60*/  LDL R24, [R1+0x1f8] ;  /* 0x0001f80001187983 */ /* 0x000ee20000100800 */
[----:B0-----:R-:W-:-:S03]  /*3f70*/  IADD3 R18, P1, R27, UR4, RZ ;  /* 0x000000041b127c10 */ /* 0x001fc6000ff3e0ff */
[----:B------:R0:W3:Y:S01]  /*3f80*/  LDG.E.U8 R6, desc[UR26][R22.64] ;  /* 0x0000001a16067981 */ /* 0x0000e2000c1e1100 */
[----:B----4-:R-:W-:Y:S02]  /*3f90*/  IADD3.X R27, R5, UR8, RZ, P0, !PT ;  /* 0x00000008051b7c10 */ /* 0x010fe400087fe4ff */
[----:B-1----:R-:W-:Y:S02]  /*3fa0*/  IADD3 R20, P0, R33, UR4, RZ ;  /* 0x0000000421147c10 */ /* 0x002fe4000ff1e0ff */
[----:B------:R-:W-:Y:S01]  /*3fb0*/  IADD3.X R19, R29, UR8, RZ, P1, !PT ;  /* 0x000000081d137c10 */ /* 0x000fe20008ffe4ff */
[----:B------:R-:W4:Y:S01]  /*3fc0*/  LDL R33, [R1+0x224] ;  /* 0x0002240001217983 */ /* 0x000f220000100800 */
[----:B--2---:R-:W-:-:S03]  /*3fd0*/  IADD3.X R21, R2, UR8, RZ, P0, !PT ;  /* 0x0000000802157c10 */ /* 0x004fc600087fe4ff */
[----:B------:R-:W2:Y:S01]  /*3fe0*/  LDL R2, [R1+0x1f4] ;  /* 0x0001f40001027983 */ /* 0x000ea20000100800 */
[----:B0-----:R-:W-:-:S03]  /*3ff0*/  IADD3 R22, P1, R34, UR4, RZ ;  /* 0x0000000422167c10 */ /* 0x001fc6000ff3e0ff */
[----:B------:R-:W4:Y:S04]  /*4000*/  LDL R29, [R1+0x1ec] ;  /* 0x0001ec00011d7983 */ /* 0x000f280000100800 */
[----:B------:R0:W4:Y:S04]  /*4010*/  LDG.E.U8 R5, desc[UR26][R18.64] ;  /* 0x0000001a12057981 */ /* 0x000128000c1e1100 */
[----:B------:R-:W4:Y:S04]  /*4020*/  LDG.E.U8 R26, desc[UR26][R26.64] ;  /* 0x0000001a1a1a7981 */ /* 0x000f28000c1e1100 */
[----:B------:R-:W4:Y:S04]  /*4030*/  LDL R34, [R1+0x234] ;  /* 0x0002340001227983 */ /* 0x000f280000100800 */
[----:B------:R-:W4:Y:S01]  /*4040*/  LDG.E.U8 R27, desc[UR26][R20.64] ;  /* 0x0000001a141b7981 */ /* 0x000f22000c1e1100 */
[----:B---3--:R-:W-:-:S02]  /*4050*/  IADD3.X R23, R30, UR8, RZ, P1, !PT ;  /* 0x000000081e177c10 */ /* 0x008fc40008ffe4ff */
[----:B0-----:R-:W-:Y:S01]  /*4060*/  IADD3 R18, P1, R11, UR4, RZ ;  /* 0x000000040b127c10 */ /* 0x001fe2000ff3e0ff */
[----:B------:R-:W3:Y:S04]  /*4070*/  LDL R30, [R1+0x208] ;  /* 0x00020800011e7983 */ /* 0x000ee80000100800 */
[----:B------:R0:W3:Y:S01]  /*4080*/  LDG.E.U8 R11, desc[UR26][R22.64] ;  /* 0x0000001a160b7981 */ /* 0x0000e2000c1e1100 */
[----:B------:R-:W-:-:S03]  /*4090*/  IADD3.X R19, R31, UR8, RZ, P1, !PT ;  /* 0x000000081f137c10 */ /* 0x000fc60008ffe4ff */
[----:B------:R-:W3:Y:S01]  /*40a0*/  LDL R31, [R1+0x204] ;  /* 0x00020400011f7983 */ /* 0x000ee20000100800 */
[----:B0-----:R-:W-:-:S03]  /*40b0*/  IADD3 R22, P0, R32, UR4, RZ ;  /* 0x0000000420167c10 */ /* 0x001fc6000ff1e0ff */
[----:B------:R-:W3:Y:S01]  /*40c0*/  LDL R32, [R1+0x214] ;  /* 0x0002140001207983 */ /* 0x000ee20000100800 */
[----:B------:R-:W-:-:S03]  /*40d0*/  IADD3 R20, P1, R28, UR4, RZ ;  /* 0x000000041c147c10 */ /* 0x000fc6000ff3e0ff */
[----:B------:R0:W3:Y:S01]  /*40e0*/  LDG.E.U8 R28, desc[UR26][R18.64] ;  /* 0x0000001a121c7981 */ /* 0x0000e2000c1e1100 */
[----:B------:R-:W-:-:S03]  /*40f0*/  IADD3.X R23, R25, UR8, RZ, P0, !PT ;  /* 0x0000000819177c10 */ /* 0x000fc600087fe4ff */
[----:B------:R-:W3:Y:S01]  /*4100*/  LDL R25, [R1+0x244] ;  /* 0x0002440001197983 */ /* 0x000ee20000100800 */
[----:B0-----:R-:W-:-:S03]  /*4110*/  IADD3 R18, P0, R24, UR4, RZ ;  /* 0x0000000418127c10 */ /* 0x001fc6000ff1e0ff */
[----:B------:R-:W3:Y:S01]  /*4120*/  LDL R24, [R1+0x210] ;  /* 0x0002100001187983 */ /* 0x000ee20000100800 */
[----:B--2---:R-:W-:-:S03]  /*4130*/  IADD3.X R19, R2, UR8, RZ, P0, !PT ;  /* 0x0000000802137c10 */ /* 0x004fc600087fe4ff */
[----:B------:R-:W2:Y:S01]  /*4140*/  LDL R2, [R1+0x24c] ;  /* 0x00024c0001027983 */ /* 0x000ea20000100800 */
[----:B----4-:R-:W-:-:S03]  /*4150*/  IADD3.X R21, R29, UR8, RZ, P1, !PT ;  /* 0x000000081d157c10 */ /* 0x010fc60008ffe4ff */
[----:B------:R3:W4:Y:S02]  /*4160*/  LDG.E.U8 R29, desc[UR26][R22.64] ;  /* 0x0000001a161d7981 */ /* 0x000724000c1e1100 */
[----:B---3--:R-:W-:Y:S02]  /*4170*/  IADD3 R22, P1, R30, UR4, RZ ;  /* 0x000000041e167c10 */ /* 0x008fe4000ff3e0ff */
[----:B------:R0:W3:Y:S02]  /*4180*/  LDG.E.U8 R30, desc[UR26][R20.64] ;  /* 0x0000001a141e7981 */ /* 0x0000e4000c1e1100 */
[----:B------:R-:W-:Y:S02]  /*4190*/  IADD3.X R23, R31, UR8, RZ, P1, !PT ;  /* 0x000000081f177c10 */ /* 0x000fe40008ffe4ff */
[----:B------:R1:W3:Y:S01]  /*41a0*/  LDG.E.U8 R31, desc[UR26][R18.64] ;  /* 0x0000001a121f7981 */ /* 0x0002e2000c1e1100 */
[----:B0-----:R-:W-:-:S04]  /*41b0*/  IADD3 R20, P0, R48, UR4, RZ ;  /* 0x0000000430147c10 */ /* 0x001fc8000ff1e0ff */
[----:B------:R-:W-:Y:S02]  /*41c0*/  IADD3.X R21, R32, UR8, RZ, P0, !PT ;  /* 0x0000000820157c10 */ /* 0x000fe400087fe4ff */
[----:B------:R0:W3:Y:S01]  /*41d0*/  LDG.E.U8 R32, desc[UR26][R22.64] ;  /* 0x0000001a16207981 */ /* 0x0000e2000c1e1100 */
[----:B-1----:R-:W-:-:S04]  /*41e0*/  IADD3 R18, P1, R47, UR4, RZ ;  /* 0x000000042f127c10 */ /* 0x002fc8000ff3e0ff */
[----:B------:R-:W-:Y:S02]  /*41f0*/  IADD3.X R19, R33, UR8, RZ, P1, !PT ;  /* 0x0000000821137c10 */ /* 0x000fe40008ffe4ff */
[----:B------:R1:W3:Y:S01]  /*4200*/  LDG.E.U8 R33, desc[UR26][R20.64] ;  /* 0x0000001a14217981 */ /* 0x0002e2000c1e1100 */
[----:B0-----:R-:W-:-:S04]  /*4210*/  IADD3 R22, P0, R46, UR4, RZ ;  /* 0x000000042e167c10 */ /* 0x001fc8000ff1e0ff */
[----:B------:R-:W-:Y:S02]  /*4220*/  IADD3.X R23, R34, UR8, RZ, P0, !PT ;  /* 0x0000000822177c10 */ /* 0x000fe400087fe4ff */
[----:B------:R0:W3:Y:S01]  /*4230*/  LDG.E.U8 R34, desc[UR26][R18.64] ;  /* 0x0000001a12227981 */ /* 0x0000e2000c1e1100 */
[----:B-1----:R-:W-:-:S04]  /*4240*/  IADD3 R20, P1, R45, UR4, RZ ;  /* 0x000000042d147c10 */ /* 0x002fc8000ff3e0ff */
[----:B------:R-:W-:Y:S02]  /*4250*/  IADD3.X R21, R25, UR8, RZ, P1, !PT ;  /* 0x0000000819157c10 */ /* 0x000fe40008ffe4ff */
[----:B------:R-:W-:Y:S02]  /*4260*/  IADD3 R24, P1, R24, UR4, RZ ;  /* 0x0000000418187c10 */ /* 0x000fe4000ff3e0ff */
[----:B0-----:R-:W-:Y:S02]  /*4270*/  IADD3 R18, P0, R35, UR4, RZ ;  /* 0x0000000423127c10 */ /* 0x001fe4000ff1e0ff */
[----:B------:R0:W3:Y:S01]  /*4280*/  LDG.E.U8 R35, desc[UR26][R22.64] ;  /* 0x0000001a16237981 */ /* 0x0000e2000c1e1100 */
[----:B------:R-:W-:Y:S02]  /*4290*/  IADD3.X R25, R37, UR8, RZ, P1, !PT ;  /* 0x0000000825197c10 */ /* 0x000fe40008ffe4ff */
[----:B------:R-:W-:Y:S02]  /*42a0*/  IADD3.X R19, R36, UR8, RZ, P0, !PT ;  /* 0x0000000824137c10 */ /* 0x000fe400087fe4ff */
[----:B------:R1:W3:Y:S04]  /*42b0*/  LDG.E.U8 R36, desc[UR26][R20.64] ;  /* 0x0000001a14247981 */ /* 0x0002e8000c1e1100 */
[----:B------:R1:W3:Y:S01]  /*42c0*/  LDG.E.U8 R37, desc[UR26][R18.64] ;  /* 0x0000001a12257981 */ /* 0x0002e2000c1e1100 */
[----:B0-----:R-:W-:-:S04]  /*42d0*/  IADD3 R22, P0, R44, UR4, RZ ;  /* 0x000000042c167c10 */ /* 0x001fc8000ff1e0ff */
[----:B------:R-:W-:Y:S02]  /*42e0*/  IADD3.X R23, R38, UR8, RZ, P0, !PT ;  /* 0x0000000826177c10 */ /* 0x000fe400087fe4ff */
[----:B------:R0:W3:Y:S01]  /*42f0*/  LDG.E.U8 R38, desc[UR26][R24.64] ;  /* 0x0000001a18267981 */ /* 0x0000e2000c1e1100 */
[----:B-1----:R-:W-:Y:S02]  /*4300*/  IADD3 R20, P1, R43, UR4, RZ ;  /* 0x000000042b147c10 */ /* 0x002fe4000ff3e0ff */
[----:B------:R-:W-:Y:S01]  /*4310*/  IADD3 R18, P2, R42, UR4, RZ ;  /* 0x000000042a127c10 */ /* 0x000fe2000ff5e0ff */
[----:B------:R-:W3:Y:S01]  /*4320*/  LDG.E.U8 R22, desc[UR26][R22.64] ;  /* 0x0000001a16167981 */ /* 0x000ee2000c1e1100 */
[----:B------:R-:W-:Y:S02]  /*4330*/  IADD3.X R21, R40, UR8, RZ, P1, !PT ;  /* 0x0000000828157c10 */ /* 0x000fe40008ffe4ff */
[----:B0-----:R-:W-:-:S03]  /*4340*/  IADD3 R24, P0, R41, UR4, RZ ;  /* 0x0000000429187c10 */ /* 0x001fc6000ff1e0ff */
[----:B------:R-:W3:Y:S01]  /*4350*/  LDG.E.U8 R20, desc[UR26][R20.64] ;  /* 0x0000001a14147981 */ /* 0x000ee2000c1e1100 */
[----:B------:R-:W-:-:S05]  /*4360*/  IADD3.X R19, R39, UR8, RZ, P2, !PT ;  /* 0x0000000827137c10 */ /* 0x000fca00097fe4ff */
[----:B------:R-:W3:Y:S01]  /*4370*/  LDG.E.U8 R18, desc[UR26][R18.64] ;  /* 0x0000001a12127981 */ /* 0x000ee2000c1e1100 */
[----:B--2---:R-:W-:-:S05]  /*4380*/  IADD3.X R25, R2, UR8, RZ, P0, !PT ;  /* 0x0000000802197c10 */ /* 0x004fca00087fe4ff */
[----:B------:R-:W2:Y:S01]  /*4390*/  LDG.E.U8 R24, desc[UR26][R24.64] ;  /* 0x0000001a18187981 */ /* 0x000ea2000c1e1100 */
[----:B------:R-:W0:Y:S02]  /*43a0*/  S2R R88, SR_TID.X ;  /* 0x0000000000587919 */ /* 0x000e240000002100 */
[----:B0-----:R-:W-:-:S04]  /*43b0*/  LOP3.LUT R2, R88, 0x180, RZ, 0xc0, !PT ;  /* 0x0000018058027812 */ /* 0x001fc800078ec0ff */
[----:B------:R-:W-:-:S04]  /*43c0*/  SHF.R.U32.HI R2, RZ, 0x3, R2 ;  /* 0x00000003ff027819 */ /* 0x000fc80000011602 */
[----:B------:R-:W-:Y:S01]  /*43d0*/  LOP3.LUT R2, R2, 0x1ff, R88, 0x78, !PT ;  /* 0x000001ff02027812 */ /* 0x000fe200078e7858 */
[----:B------:R-:W-:Y:S06]  /*43e0*/  BAR.SYNC.DEFER_BLOCKING 0x0 ;  /* 0x0000000000007b1d */ /* 0x000fec0000010000 */
[----:B------:R0:W-:Y:S04]  /*43f0*/  STS.U8 [R2+UR25+0x8000], R4 ;  /* 0x0080000402007988 */ /* 0x0001e80008000019 */
[----:B------:R-:W-:Y:S01]  /*4400*/  STS.U8 [R2+UR25+0x8400], R12 ;  /* 0x0084000c02007988 */ /* 0x000fe20008000019 */
[----:B0-----:R-:W-:-:S03]  /*4410*/  LOP3.LUT R4, R2, 0x40, RZ, 0x3c, !PT ;  /* 0x0000004002047812 */ /* 0x001fc600078e3cff */
[----:B------:R-:W-:Y:S04]  /*4420*/  STS.U8 [R2+UR25+0x8800], R14 ;  /* 0x0088000e02007988 */ /* 0x000fe80008000019 */
[----:B------:R-:W-:Y:S04]  /*4430*/  STS.U8 [R2+UR25+0x8c00], R13 ;  /* 0x008c000d02007988 */ /* 0x000fe80008000019 */
[----:B------:R-:W-:Y:S04]  /*4440*/  STS.U8 [R2+UR25+0x9000], R15 ;  /* 0x0090000f02007988 */ /* 0x000fe80008000019 */
[----:B------:R-:W-:Y:S04]  /*4450*/  STS.U8 [R2+UR25+0x9400], R16 ;  /* 0x0094001002007988 */ /* 0x000fe80008000019 */
[----:B------:R-:W-:Y:S04]  /*4460*/  STS.U8 [R2+UR25+0x9800], R17 ;  /* 0x0098001102007988 */ /* 0x000fe80008000019 */
[----:B------:R-:W-:Y:S04]  /*4470*/  STS.U8 [R2+UR25+0x9c00], R26 ;  /* 0x009c001a02007988 */ /* 0x000fe80008000019 */
[----:B------:R-:W-:Y:S04]  /*4480*/  STS.U8 [R2+UR25+0xa000], R27 ;  /* 0x00a0001b02007988 */ /* 0x000fe80008000019 */
[----:B----4-:R-:W-:Y:S04]  /*4490*/  STS.U8 [R2+UR25+0xa400], R29 ;  /* 0x00a4001d02007988 */ /* 0x010fe80008000019 */
[----:B---3--:R-:W-:Y:S04]  /*44a0*/  STS.U8 [R2+UR25+0xa800], R31 ;  /* 0x00a8001f02007988 */ /* 0x008fe80008000019 */
[----:B------:R-:W-:Y:S04]  /*44b0*/  STS.U8 [R2+UR25+0xac00], R32 ;  /* 0x00ac002002007988 */ /* 0x000fe80008000019 */
        /* <DEDUP_REMOVED lines=18> */
[----:B------:R-:W-:Y:S01]  /*45e0*/  STS.U8 [R4+UR25+0xba00], R18 ;  /* 0x00ba001204007988 */ /* 0x000fe20008000019 */
[----:B------:R-:W-:-:S04]  /*45f0*/  USHF.L.U32 UR8, UR32, 0x7, URZ ;  /* 0x0000000720087899 */ /* 0x000fc8000800063f */
[----:B------:R-:W-:-:S04]  /*4600*/  ULOP3.LUT UR8, UR8, 0x600, URZ, 0xc0, !UPT ;  /* 0x0000060008087892 */ /* 0x000fc8000f8ec03f */
[----:B------:R-:W-:-:S04]  /*4610*/  ULEA.HI UR8, UR25, UR8, URZ, 0x1c ;  /* 0x0000000819087291 */ /* 0x000fc8000f8fe03f */
[----:B------:R-:W-:Y:S01]  /*4620*/  ULOP3.LUT UR16, UR8, 0x3fff, URZ, 0xc0, !UPT ;  /* 0x00003fff08107892 */ /* 0x000fe2000f8ec03f */
[----:B------:R-:W-:Y:S01]  /*4630*/  UMOV UR17, 0x40000040 ;  /* 0x4000004000117882 */ /* 0x000fe20000000000 */
[----:B--2---:R0:W-:Y:S01]  /*4640*/  STS.U8 [R4+UR25+0xbe00], R24 ;  /* 0x00be001804007988 */ /* 0x0041e20008000019 */
[----:B------:R1:W-:Y:S06]  /*4650*/  MEMBAR.ALL.CTA ;  /* 0x0000000000007992 */ /* 0x0003ec0000008000 */
[----:B-1----:R-:W1:Y:S02]  /*4660*/  FENCE.VIEW.ASYNC.S ;  /* 0x00000000000073c6 */ /* 0x002e640000000000 */
[----:B-1----:R-:W-:Y:S06]  /*4670*/  BAR.SYNC.DEFER_BLOCKING 0x0 ;  /* 0x0000000000007b1d */ /* 0x002fec0000010000 */
[----:B0-----:R-:W-:-:S06]  /*4680*/  WARPGROUP.ARRIVE ;  /* 0x00000000000079c5 */ /* 0x001fcc0000000000 */
[----:B------:R-:W-:Y:S01]  /*4690*/  QGMMA.64x128x32.F32.E4M3.E4M3 R24, gdesc[UR16], RZ, !UPT, gsb0 ;  /* 0x01e00000101879f3 */ /* 0x000fe2000c0008ff */
[----:B------:R-:W-:Y:S01]  /*46a0*/  UIADD3 UR16, UP0, UR16, 0x2, URZ ;  /* 0x0000000210107890 */ /* 0x000fe2000ff1e03f */
[----:B------:R-:W-:-:S03]  /*46b0*/  UMOV UR8, URZ ;  /* 0x0000003f00087c82 */ /* 0x000fc60008000000 */
[----:B------:R-:W-:-:S03]  /*46c0*/  UIADD3.X UR9, UR8, 0x40000040, URZ, UP0, !UPT ;  /* 0x4000004008097890 */ /* 0x000fc600087fe43f */
[----:B------:R-:W-:Y:S02]  /*46d0*/  UMOV UR8, UR16 ;  /* 0x0000001000087c82 */ /* 0x000fe40008000000 */
[----:B------:R-:W-:Y:S01]  /*46e0*/  UIADD3.64 UR28, UR8, 0x2, URZ ;  /* 0x00000002081c7897 */ /* 0x000fe2000fffe03f */
[----:B------:R-:W-:Y:S02]  /*46f0*/  WARPGROUP.DEPBAR.LE gsb0, 0x0 ;  /* 0x00008000000079c5 */ /* 0x000fe40000010000 */
[----:B------:R-:W-:-:S06]  /*4700*/  WARPGROUP.ARRIVE ;  /* 0x00000000000079c5 */ /* 0x000fcc0000000000 */
[----:B------:R-:W-:Y:S01]  /*4710*/  QGMMA.64x128x32.F32.E4M3.E4M3 R24, gdesc[UR8], R24, gsb0 ;  /* 0x01e00000081879f3 */ /* 0x000fe20008000818 */
[----:B------:R-:W-:Y:S01]  /*4720*/  IMAD.SHL.U32 R3, R88, 0x2, RZ ;  /* 0x0000000258037824 */ /* 0x000fe200078e00ff */
[----:B------:R-:W-:-:S04]  /*4730*/  UIADD3.64 UR12, UR8, 0x4, URZ ;  /* 0x00000004080c7897 */ /* 0x000fc8000fffe03f */
[----:B------:R-:W-:-:S04]  /*4740*/  LOP3.LUT R3, R3, 0x6, RZ, 0xc0, !PT ;  /* 0x0000000603037812 */ /* 0x000fc800078ec0ff */
[----:B------:R-:W-:Y:S01]  /*4750*/  IADD3 R3, P2, R3, UR6, RZ ;  /* 0x0000000603037c10 */ /* 0x000fe2000ff5e0ff */
[----:B------:R-:W-:Y:S02]  /*4760*/  WARPGROUP.DEPBAR.LE gsb0, 0x0 ;  /* 0x00008000000079c5 */ /* 0x000fe40000010000 */
[----:B------:R-:W-:-:S06]  /*4770*/  WARPGROUP.ARRIVE ;  /* 0x00000000000079c5 */ /* 0x000fcc0000000000 */
[----:B------:R-:W-:Y:S01]  /*4780*/  QGMMA.64x128x32.F32.E4M3.E4M3 R24, gdesc[UR28], R24, gsb0 ;  /* 0x01e000001c1879f3 */ /* 0x000fe20008000818 */
[----:B------:R-:W-:Y:S02]  /*4790*/  LOP3.LUT R5, R3, 0x70, RZ, 0xfc, !PT ;  /* 0x0000007003057812 */ /* 0x000fe400078efcff */
[----:B-----5:R-:W-:Y:S02]  /*47a0*/  LOP3.LUT R125, R0, 0x8, RZ, 0xfc, !PT ;  /* 0x00000008007d7812 */ /* 0x020fe400078efcff */
[C---:B------:R-:W-:Y:S02]  /*47b0*/  ISETP.GT.U32.AND P0, PT, R5.reuse, R0, PT ;  /* 0x000000000500720c */ /* 0x040fe40003f04070 */
[----:B------:R-:W-:Y:S01]  /*47c0*/  ISETP.GT.U32.AND P1, PT, R5, R125, PT ;  /* 0x0000007d0500720c */ /* 0x000fe20003f24070 */
[----:B------:R-:W-:Y:S01]  /*47d0*/  IMAD.X R5, RZ, RZ, UR7, P2 ;  /* 0x00000007ff057e24 */ /* 0x000fe200090e06ff */
[C---:B------:R-:W-:Y:S02]  /*47e0*/  LOP3.LUT R6, R3.reuse, 0x71, RZ, 0xfc, !PT ;  /* 0x0000007103067812 */ /* 0x040fe400078efcff */
[----:B------:R-:W-:-:S02]  /*47f0*/  LOP3.LUT R7, R3, 0x79, RZ, 0xfc, !PT ;  /* 0x0000007903077812 */ /* 0x000fc400078efcff */
[C---:B------:R-:W-:Y:S02]  /*4800*/  ISETP.GT.U32.AND P4, PT, R6.reuse, R125, PT ;  /* 0x0000007d0600720c */ /* 0x040fe40003f84070 */
[----:B------:R-:W-:Y:S02]  /*4810*/  ISETP.GT.U32.AND P2, PT, R6, R0, PT ;  /* 0x000000000600720c */ /* 0x000fe40003f44070 */
[C---:B------:R-:W-:Y:S02]  /*4820*/  ISETP.GT.U32.AND.EX P0, PT, R5.reuse, RZ, PT, P0 ;  /* 0x000000ff0500720c */ /* 0x040fe40003f04100 */
[----:B------:R-:W-:Y:S02]  /*4830*/  ISETP.GT.U32.AND.EX P1, PT, R5, RZ, PT, P1 ;  /* 0x000000ff0500720c */ /* 0x000fe40003f24110 */
[----:B------:R-:W-:Y:S02]  /*4840*/  LOP3.LUT R6, R3, 0x78, RZ, 0xfc, !PT ;  /* 0x0000007803067812 */ /* 0x000fe400078efcff */
[----:B------:R-:W-:-:S02]  /*4850*/  SEL R117, RZ, 0x7fff8, !P0 ;  /* 0x0007fff8ff757807 */ /* 0x000fc40004000000 */
[----:B------:R-:W-:Y:S02]  /*4860*/  SEL R102, RZ, 0x1fffe, !P1 ;  /* 0x0001fffeff667807 */ /* 0x000fe40004800000 */
[-C--:B------:R-:W-:Y:S02]  /*4870*/  ISETP.GT.U32.AND P3, PT, R7, R0.reuse, PT ;  /* 0x000000000700720c */ /* 0x080fe40003f64070 */
[C---:B------:R-:W-:Y:S02]  /*4880*/  ISETP.GT.U32.AND P0, PT, R6.reuse, R0, PT ;  /* 0x000000000600720c */ /* 0x040fe40003f04070 */
[----:B------:R-:W-:Y:S02]  /*4890*/  ISETP.GT.U32.AND P1, PT, R6, R125, PT ;  /* 0x0000007d0600720c */ /* 0x000fe40003f24070 */
[----:B------:R-:W-:Y:S02]  /*48a0*/  ISETP.GT.U32.AND.EX P2, PT, R5, RZ, PT, P2 ;  /* 0x000000ff0500720c */ /* 0x000fe40003f44120 */
[----:B------:R-:W-:-:S02]  /*48b0*/  LOP3.LUT R6, R3, 0x60, RZ, 0xfc, !PT ;  /* 0x0000006003067812 */ /* 0x000fc400078efcff */
[-C--:B------:R-:W-:Y:S02]  /*48c0*/  ISETP.GT.U32.AND P5, PT, R7, R125.reuse, PT ;  /* 0x0000007d0700720c */ /* 0x080fe40003fa4070 */
[C---:B------:R-:W-:Y:S02]  /*48d0*/  ISETP.GT.U32.AND.EX P3, PT, R5.reuse, RZ, PT, P3 ;  /* 0x000000ff0500720c */ /* 0x040fe40003f64130 */
[----:B------:R-:W-:Y:S02]  /*48e0*/  SEL R105, RZ, 0x4, !P2 ;  /* 0x00000004ff697807 */ /* 0x000fe40005000000 */
[----:B------:R-:W-:Y:S02]  /*48f0*/  ISETP.GT.U32.AND.EX P0, PT, R5, RZ, PT, P0 ;  /* 0x000000ff0500720c */ /* 0x000fe40003f04100 */
[----:B------:R-:W-:Y:S02]  /*4900*/  LOP3.LUT R7, R3, 0x61, RZ, 0xfc, !PT ;  /* 0x0000006103077812 */ /* 0x000fe400078efcff */
[----:B------:R-:W-:-:S02]  /*4910*/  ISETP.GT.U32.AND P2, PT, R6, R125, PT ;  /* 0x0000007d0600720c */ /* 0x000fc40003f44070 */
[C---:B------:R-:W-:Y:S02]  /*4920*/  ISETP.GT.U32.AND.EX P4, PT, R5.reuse, RZ, PT, P4 ;  /* 0x000000ff0500720c */ /* 0x040fe40003f84140 */
[----:B------:R-:W-:Y:S02]  /*4930*/  ISETP.GT.U32.AND.EX P1, PT, R5, RZ, PT, P1 ;  /* 0x000000ff0500720c */ /* 0x000fe40003f24110 */
[----:B------:R-:W-:Y:S02]  /*4940*/  SEL R120, RZ, 0x4, !P3 ;  /* 0x00000004ff787807 */ /* 0x000fe40005800000 */
[----:B------:R-:W-:Y:S02]  /*4950*/  SEL R119, RZ, 0x7fff8, !P0 ;  /* 0x0007fff8ff777807 */ /* 0x000fe40004000000 */
[C---:B------:R-:W-:Y:S02]  /*4960*/  ISETP.GT.U32.AND P3, PT, R7.reuse, R0, PT ;  /* 0x000000000700720c */ /* 0x040fe40003f64070 */
[----:B------:R-:W-:-:S02]  /*4970*/  ISETP.GT.U32.AND P0, PT, R7, R125, PT ;  /* 0x0000007d0700720c */ /* 0x000fc40003f04070 */
[----:B------:R-:W-:Y:S02]  /*4980*/  ISETP.GT.U32.AND.EX P2, PT, R5, RZ, PT, P2 ;  /* 0x000000ff0500720c */ /* 0x000fe40003f44120 */
[----:B------:R-:W-:Y:S02]  /*4990*/  SEL R100, RZ, 0x1, !P4 ;  /* 0x00000001ff647807 */ /* 0x000fe40006000000 */
[C---:B------:R-:W-:Y:S02]  /*49a0*/  LOP3.LUT R7, R3.reuse, 0x69, RZ, 0xfc, !PT ;  /* 0x0000006903077812 */ /* 0x040fe400078efcff */
[----:B------:R-:W-:Y:S02]  /*49b0*/  ISETP.GT.U32.AND P4, PT, R6, R0, PT ;  /* 0x000000000600720c */ /* 0x000fe40003f84070 */
[----:B------:R-:W-:Y:S02]  /*49c0*/  SEL R103, RZ, 0x1fffe, !P1 ;  /* 0x0001fffeff677807 */ /* 0x000fe40004800000 */
[----:B------:R-:W-:-:S02]  /*49d0*/  IADD3 R6, P1, R3, 0x8, RZ ;  /* 0x0000000803067810 */ /* 0x000fc40007f3e0ff */
[----:B------:R-:W-:Y:S02]  /*49e0*/  SEL R21, RZ, 0x1fffe, !P2 ;  /* 0x0001fffeff157807 */ /* 0x000fe40005000000 */
[-C--:B------:R-:W-:Y:S02]  /*49f0*/  ISETP.GT.U32.AND P2, PT, R7, R0.reuse, PT ;  /* 0x000000000700720c */ /* 0x080fe40003f44070 */
[C---:B------:R-:W-:Y:S01]  /*4a00*/  ISETP.GT.U32.AND.EX P3, PT, R5.reuse, RZ, PT, P3 ;  /* 0x000000ff0500720c */ /* 0x040fe20003f64130 */
[----:B------:R-:W-:Y:S01]  /*4a10*/  IMAD.X R18, RZ, RZ, R5, P1 ;  /* 0x000000ffff127224 */ /* 0x000fe200008e0605 */
[C---:B------:R-:W-:Y:S02]  /*4a20*/  ISETP.GT.U32.AND.EX P4, PT, R5.reuse, RZ, PT, P4 ;  /* 0x000000ff0500720c */ /* 0x040fe40003f84140 */
[----:B------:R-:W-:Y:S02]  /*4a30*/  ISETP.GT.U32.AND P6, PT, R6, R0, PT ;  /* 0x000000000600720c */ /* 0x000fe40003fc4070 */
[----:B------:R-:W-:-:S02]  /*4a40*/  ISETP.GT.U32.AND.EX P0, PT, R5, RZ, PT, P0 ;  /* 0x000000ff0500720c */ /* 0x000fc40003f04100 */
[----:B------:R-:W-:Y:S02]  /*4a50*/  ISETP.GT.U32.AND.EX P2, PT, R5, RZ, PT, P2 ;  /* 0x000000ff0500720c */ /* 0x000fe40003f44120 */
[----:B------:R-:W-:Y:S02]  /*4a60*/  SEL R121, RZ, 0x4, !P3 ;  /* 0x00000004ff797807 */ /* 0x000fe40005800000 */
[C---:B------:R-:W-:Y:S02]  /*4a70*/  IADD3 R17, P1, R3.reuse, 0x10, RZ ;  /* 0x0000001003117810 */ /* 0x040fe40007f3e0ff */
[----:B------:R-:W-:Y:S01]  /*4a80*/  IADD3 R6, P3, R3, 0x9, RZ ;  /* 0x0000000903067810 */ /* 0x000fe20007f7e0ff */
[----:B------:R-:W-:Y:S02]  /*4a90*/  WARPGROUP.DEPBAR.LE gsb0, 0x0 ;  /* 0x00008000000079c5 */ /* 0x000fe40000010000 */
[----:B------:R-:W-:-:S06]  /*4aa0*/  WARPGROUP.ARRIVE ;  /* 0x00000000000079c5 */ /* 0x000fcc0000000000 */
[----:B------:R-:W-:Y:S01]  /*4ab0*/  QGMMA.64x128x32.F32.E4M3.E4M3 R24, gdesc[UR12], R24, gsb0 ;  /* 0x01e000000c1879f3 */ /* 0x000fe20008000818 */
[----:B------:R-:W-:Y:S01]  /*4ac0*/  SEL R122, RZ, 0x7fff8, !P4 ;  /* 0x0007fff8ff7a7807 */ /* 0x000fe20006000000 */
[--C-:B------:R-:W-:Y:S01]  /*4ad0*/  IMAD.X R19, RZ, RZ, R5.reuse, P1 ;  /* 0x000000ffff137224 */ /* 0x100fe200008e0605 */
[----:B------:R-:W-:Y:S02]  /*4ae0*/  SEL R101, RZ, 0x1, !P0 ;  /* 0x00000001ff657807 */ /* 0x000fe40004000000 */
[----:B------:R-:W-:Y:S02]  /*4af0*/  SEL R118, RZ, 0x4, !P2 ;  /* 0x00000004ff767807 */ /* 0x000fe40005000000 */
[-C--:B------:R-:W-:Y:S01]  /*4b00*/  ISETP.GT.U32.AND P0, PT, R7, R125.reuse, PT ;  /* 0x0000007d0700720c */ /* 0x080fe20003f04070 */
[----:B------:R-:W-:Y:S01]  /*4b10*/  IMAD.X R7, RZ, RZ, R5, P3 ;  /* 0x000000ffff077224 */ /* 0x000fe200018e0605 */
[C---:B------:R-:W-:Y:S02]  /*4b20*/  ISETP.GT.U32.AND P2, PT, R6.reuse, R0, PT ;  /* 0x000000000600720c */ /* 0x040fe40003f44070 */
[----:B------:R-:W-:-:S02]  /*4b30*/  ISETP.GT.U32.AND P4, PT, R6, R125, PT ;  /* 0x0000007d0600720c */ /* 0x000fc40003f84070 */
[----:B------:R-:W-:Y:S02]  /*4b40*/  IADD3 R6, P1, R3, 0x11, RZ ;  /* 0x0000001103067810 */ /* 0x000fe40007f3e0ff */
[C---:B------:R-:W-:Y:S02]  /*4b50*/  ISETP.GT.U32.AND.EX P2, PT, R7.reuse, RZ, PT, P2 ;  /* 0x000000ff0700720c */ /* 0x040fe40003f44120 */
[----:B------:R-:W-:Y:S01]  /*4b60*/  ISETP.GT.U32.AND.EX P4, PT, R7, RZ, PT, P4 ;  /* 0x000000ff0700720c */ /* 0x000fe20003f84140 */
[----:B------:R-:W-:Y:S01]  /*4b70*/  IMAD.X R20, RZ, RZ, R5, P1 ;  /* 0x000000ffff147224 */ /* 0x000fe200008e0605 */
[----:B------:R-:W-:-:S05]  /*4b80*/  IADD3 R7, P1, R3, 0x18, RZ ;  /* 0x0000001803077810 */ /* 0x000fca0007f3e0ff */
        /* <DEDUP_REMOVED lines=19> */
[----:B------:R-:W-:Y:S01]  /*4cc0*/  ISETP.GE.U32.AND P1, PT, R3, R0, PT ;  /* 0x000000000300720c */ /* 0x000fe20003f26070 */
[----:B------:R0:W-:Y:S03]  /*4cd0*/  STL [R1+0x428], R2 ;  /* 0x0004280201007387 */ /* 0x0001e60000100800 */
[----:B------:R-:W-:Y:S02]  /*4ce0*/  ISETP.GE.U32.AND.EX P1, PT, R5, RZ, PT, P1 ;  /* 0x000000ff0500720c */ /* 0x000fe40003f26110 */
[----:B------:R-:W-:Y:S02]  /*4cf0*/  ISETP.GT.U32.AND.EX P6, PT, R18, RZ, PT, P6 ;  /* 0x000000ff1200720c */ /* 0x000fe40003fc4160 */
[----:B------:R-:W-:Y:S01]  /*4d00*/  LOP3.LUT R18, R3, 0x68, RZ, 0xfc, !PT ;  /* 0x0000006803127812 */ /* 0x000fe200078efcff */
[----:B------:R-:W-:Y:S01]  /*4d10*/  STL [R1+0x424], R4 ;  /* 0x0004240401007387 */ /* 0x000fe20000100800 */
[----:B------:R-:W-:-:S02]  /*4d20*/  ISETP.GT.U32.AND.EX P0, PT, R5, RZ, PT, P0 ;  /* 0x000000ff0500720c */ /* 0x000fc40003f04100 */
[----:B------:R-:W-:Y:S01]  /*4d30*/  ISETP.GT.U32.AND P3, PT, R18, R0, PT ;  /* 0x000000001200720c */ /* 0x000fe20003f64070 */
[----:B------:R-:W-:Y:S02]  /*4d40*/  WARPGROUP.DEPBAR.LE gsb0, 0x0 ;  /* 0x00008000000079c5 */ /* 0x000fe40000010000 */
[----:B------:R-:W-:Y:S01]  /*4d50*/  FMUL R25, R25, UR20 ;  /* 0x0000001419197c20 */ /* 0x000fe20008400000 */
[----:B------:R-:W-:-:S04]  /*4d60*/  FMUL R26, R26, UR20 ;  /* 0x000000141a1a7c20 */ /* 0x000fc80008400000 */
[----:B0-----:R-:W-:Y:S02]  /*4d70*/  FSEL R2, R25, -INF , !P1 ;  /* 0xff80000019027808 */ /* 0x001fe40004800000 */
[----:B------:R-:W-:-:S04]  /*4d80*/  ISETP.GT.U32.AND P1, PT, R3, R125, PT ;  /* 0x0000007d0300720c */ /* 0x000fc80003f24070 */
[----:B------:R-:W-:-:S04]  /*4d90*/  ISETP.GT.U32.AND.EX P1, PT, R5, RZ, PT, P1 ;  /* 0x000000ff0500720c */ /* 0x000fc80003f24110 */
[----:B------:R-:W-:Y:S02]  /*4da0*/  FSEL R114, R26, -INF , !P1 ;  /* 0xff8000001a727808 */ /* 0x000fe40004800000 */
[----:B------:R-:W-:Y:S01]  /*4db0*/  ISETP.GE.U32.AND P1, PT, R3, R125, PT ;  /* 0x0000007d0300720c */ /* 0x000fe20003f26070 */
[----:B------:R-:W-:-:S03]  /*4dc0*/  FMUL R27, R27, UR20 ;  /* 0x000000141b1b7c20 */ /* 0x000fc60008400000 */
[----:B------:R-:W-:Y:S01]  /*4dd0*/  ISETP.GE.U32.AND.EX P1, PT, R5, RZ, PT, P1 ;  /* 0x000000ff0500720c */ /* 0x000fe20003f26110 */
[----:B------:R-:W-:-:S03]  /*4de0*/  FMUL R28, R28, UR20 ;  /* 0x000000141c1c7c20 */ /* 0x000fc60008400000 */
[----:B------:R-:W-:Y:S02]  /*4df0*/  FSEL R113, R27, -INF , !P1 ;  /* 0xff8000001b717808 */ /* 0x000fe40004800000 */
[----:B------:R-:W-:Y:S01]  /*4e00*/  ISETP.GT.U32.AND P1, PT, R18, R125, PT ;  /* 0x0000007d1200720c */ /* 0x000fe20003f24070 */
[----:B------:R0:W-:Y:S01]  /*4e10*/  STL [R1+0x124], R2 ;  /* 0x0001240201007387 */ /* 0x0001e20000100800 */
[----:B------:R-:W-:Y:S02]  /*4e20*/  SEL R18, RZ, 0x1, !P0 ;  /* 0x00000001ff127807 */ /* 0x000fe40004000000 */
[----:B------:R-:W-:Y:S01]  /*4e30*/  ISETP.GT.U32.AND.EX P1, PT, R5, RZ, PT, P1 ;  /* 0x000000ff0500720c */ /* 0x000fe20003f24110 */
[----:B------:R-:W-:Y:S01]  /*4e40*/  FMUL R29, R29, UR20 ;  /* 0x000000141d1d7c20 */ /* 0x000fe20008400000 */
[----:B------:R-:W-:Y:S02]  /*4e50*/  ISETP.GT.U32.AND P0, PT, R17, R0, PT ;  /* 0x000000001100720c */ /* 0x000fe40003f04070 */
[----:B0-----:R-:W-:-:S02]  /*4e60*/  FSEL R2, R28, -INF , !P6 ;  /* 0xff8000001c027808 */ /* 0x001fc40007000000 */
[----:B------:R-:W-:Y:S02]  /*4e70*/  ISETP.GT.U32.AND P6, PT, R17, R125, PT ;  /* 0x0000007d1100720c */ /* 0x000fe40003fc4070 */
[----:B------:R-:W-:Y:S01]  /*4e80*/  SEL R17, RZ, 0x1fffe, !P1 ;  /* 0x0001fffeff117807 */ /* 0x000fe20004800000 */
[----:B------:R0:W-:Y:S01]  /*4e90*/  STL [R1+0x120], R2 ;  /* 0x0001200201007387 */ /* 0x0001e20000100800 */
[----:B------:R-:W-:Y:S01]  /*4ea0*/  ISETP.GT.U32.AND P1, PT, R3, R0, PT ;  /* 0x000000000300720c */ /* 0x000fe20003f24070 */
[----:B------:R-:W-:Y:S01]  /*4eb0*/  FMUL R24, R24, UR20 ;  /* 0x0000001418187c20 */ /* 0x000fe20008400000 */
[----:B------:R-:W-:Y:S02]  /*4ec0*/  FMUL R30, R30, UR20 ;  /* 0x000000141e1e7c20 */ /* 0x000fe40008400000 */
[----:B------:R-:W-:Y:S02]  /*4ed0*/  ISETP.GT.U32.AND.EX P1, PT, R5, RZ, PT, P1 ;  /* 0x000000ff0500720c */ /* 0x000fe40003f24110 */
[----:B0-----:R-:W-:Y:S01]  /*4ee0*/  FSEL R2, R29, -INF , !P2 ;  /* 0xff8000001d027808 */ /* 0x001fe20005000000 */
[----:B------:R-:W-:Y:S01]  /*4ef0*/  FMUL R32, R32, UR20 ;  /* 0x0000001420207c20 */ /* 0x000fe20008400000 */
[----:B------:R-:W-:-:S03]  /*4f00*/  ISETP.GT.U32.AND.EX P0, PT, R19, RZ, PT, P0 ;  /* 0x000000ff1300720c */ /* 0x000fc60003f04100 */
[----:B------:R0:W-:Y:S01]  /*4f10*/  STL [R1+0x11c], R2 ;  /* 0x00011c0201007387 */ /* 0x0001e20000100800 */
[----:B------:R-:W-:Y:S02]  /*4f20*/  FSEL R112, R30, -INF , !P1 ;  /* 0xff8000001e707808 */ /* 0x000fe40004800000 */
[----:B------:R-:W-:Y:S02]  /*4f30*/  ISETP.GT.U32.AND.EX P3, PT, R5, RZ, PT, P3 ;  /* 0x000000ff0500720c */ /* 0x000fe40003f64130 */
[----:B0-----:R-:W-:Y:S02]  /*4f40*/  FSEL R2, R24, -INF , !P1 ;  /* 0xff80000018027808 */ /* 0x001fe40004800000 */
[C---:B------:R-:W-:Y:S01]  /*4f50*/  ISETP.GT.U32.AND P1, PT, R6.reuse, R0, PT ;  /* 0x000000000600720c */ /* 0x040fe20003f24070 */
[----:B------:R-:W-:Y:S02]  /*4f60*/  FMUL R33, R33, UR20 ;  /* 0x0000001421217c20 */ /* 0x000fe40008400000 */
[----:B------:R0:W-:Y:S01]  /*4f70*/  STL [R1+0x110], R2 ;  /* 0x0001100201007387 */ /* 0x0001e20000100800 */
[----:B------:R-:W-:-:S02]  /*4f80*/  ISETP.GT.U32.AND P2, PT, R6, R125, PT ;  /* 0x0000007d0600720c */ /* 0x000fc40003f44070 */
[----:B------:R-:W-:Y:S02]  /*4f90*/  ISETP.GT.U32.AND.EX P1, PT, R20, RZ, PT, P1 ;  /* 0x000000ff1400720c */ /* 0x000fe40003f24110 */
[----:B------:R-:W-:Y:S02]  /*4fa0*/  SEL R6, RZ, 0x7fff8, !P3 ;  /* 0x0007fff8ff067807 */ /* 0x000fe40005800000 */
[----:B0-----:R-:W-:Y:S02]  /*4fb0*/  FSEL R2, R32, -INF , !P0 ;  /* 0xff80000020027808 */ /* 0x001fe40004000000 */
[----:B------:R-:W-:Y:S01]  /*4fc0*/  ISETP.GT.U32.AND P3, PT, R7, R0, PT ;  /* 0x000000000700720c */ /* 0x000fe20003f64070 */
[----:B------:R-:W-:Y:S02]  /*4fd0*/  FMUL R35, R35, UR20 ;  /* 0x0000001423237c20 */ /* 0x000fe40008400000 */
[----:B------:R0:W-:Y:S01]  /*4fe0*/  STL [R1+0x118], R2 ;  /* 0x0001180201007387 */ /* 0x0001e20000100800 */
[----:B------:R-:W-:Y:S01]  /*4ff0*/  FMUL R36, R36, UR20 ;  /* 0x0000001424247c20 */ /* 0x000fe20008400000 */
[----:B------:R-:W-:-:S02]  /*5000*/  ISETP.GT.U32.AND.EX P2, PT, R20, RZ, PT, P2 ;  /* 0x000000ff1400720c */ /* 0x000fc40003f44120 */
[----:B------:R-:W-:Y:S02]  /*5010*/  ISETP.GT.U32.AND.EX P3, PT, R22, RZ, PT, P3 ;  /* 0x000000ff1600720c */ /* 0x000fe40003f64130 */
[----:B0-----:R-:W-:Y:S02]  /*5020*/  FSEL R2, R33, -INF , !P1 ;  /* 0xff80000021027808 */ /* 0x001fe40004800000 */
[-C--:B------:R-:W-:Y:S01]  /*5030*/  ISETP.GT.U32.AND P1, PT, R8, R0.reuse, PT ;  /* 0x000000000800720c */ /* 0x080fe20003f24070 */
[----:B------:R-:W-:Y:S01]  /*5040*/  FMUL R37, R37, UR20 ;  /* 0x0000001425257c20 */ /* 0x000fe20008400000 */
[----:B------:R-:W-:Y:S01]  /*5050*/  FSEL R99, R35, -INF , !P2 ;  /* 0xff80000023637808 */ /* 0x000fe20005000000 */
[----:B------:R0:W-:Y:S01]  /*5060*/  STL [R1+0x114], R2 ;  /* 0x0001140201007387 */ /* 0x0001e20000100800 */
[----:B------:R-:W-:Y:S02]  /*5070*/  ISETP.GT.U32.AND P2, PT, R9, R0, PT ;  /* 0x000000000900720c */ /* 0x000fe40003f44070 */
[----:B------:R-:W-:Y:S01]  /*5080*/  ISETP.GT.U32.AND.EX P1, PT, R23, RZ, PT, P1 ;  /* 0x000000ff1700720c */ /* 0x000fe20003f24110 */
[----:B------:R-:W-:Y:S01]  /*5090*/  FMUL R40, R40, UR20 ;  /* 0x0000001428287c20 */ /* 0x000fe20008400000 */
[----:B------:R-:W-:-:S02]  /*50a0*/  ISETP.GT.U32.AND.EX P2, PT, R88, RZ, PT, P2 ;  /* 0x000000ff5800720c */ /* 0x000fc40003f44120 */
[----:B0-----:R-:W-:Y:S01]  /*50b0*/  FSEL R2, R36, -INF , !P3 ;  /* 0xff80000024027808 */ /* 0x001fe20005800000 */
[----:B------:R-:W-:-:S04]  /*50c0*/  FMUL R31, R31, UR20 ;  /* 0x000000141f1f7c20 */ /* 0x000fc80008400000 */
[----:B------:R0:W-:Y:S01]  /*50d0*/  STL [R1+0x10c], R2 ;  /* 0x00010c0201007387 */ /* 0x0001e20000100800 */
[----:B------:R-:W-:Y:S01]  /*50e0*/  FSEL R4, R40, -INF , !P2 ;  /* 0xff80000028047808 */ /* 0x000fe20005000000 */
[----:B------:R-:W-:Y:S01]  /*50f0*/  FMUL R41, R41, UR20 ;  /* 0x0000001429297c20 */ /* 0x000fe20008400000 */
[----:B------:R-:W-:Y:S02]  /*5100*/  FSEL R107, R31, -INF , !P4 ;  /* 0xff8000001f6b7808 */ /* 0x000fe40006000000 */
[----:B0-----:R-:W-:Y:S02]  /*5110*/  FSEL R2, R37, -INF , !P1 ;  /* 0xff80000025027808 */ /* 0x001fe40004800000 */
[----:B------:R-:W-:Y:S02]  /*5120*/  ISETP.GT.U32.AND P1, PT, R10, R0, PT ;  /* 0x000000000a00720c */ /* 0x000fe40003f24070 */
[----:B------:R-:W-:Y:S02]  /*5130*/  ISETP.GT.U32.AND P4, PT, R8, R125, PT ;  /* 0x0000007d0800720c */ /* 0x000fe40003f84070 */
[----:B------:R-:W-:Y:S01]  /*5140*/  ISETP.GT.U32.AND.EX P1, PT, R89, RZ, PT, P1 ;  /* 0x000000ff5900720c */ /* 0x000fe20003f24110 */
[----:B------:R0:W-:Y:S01]  /*5150*/  STL [R1+0x108], R4 ;  /* 0x0001080401007387 */ /* 0x0001e20000100800 */
[----:B------:R-:W-:Y:S01]  /*5160*/  FMUL R97, R39, UR20 ;  /* 0x0000001427617c20 */ /* 0x000fe20008400000 */
[----:B------:R-:W-:-:S02]  /*5170*/  ISETP.GT.U32.AND.EX P4, PT, R23, RZ, PT, P4 ;  /* 0x000000ff1700720c */ /* 0x000fc40003f84140 */
[----:B0-----:R-:W-:Y:S02]  /*5180*/  FSEL R4, R41, -INF , !P1 ;  /* 0xff80000029047808 */ /* 0x001fe40004800000 */
[----:B------:R-:W-:Y:S02]  /*5190*/  FSEL R97, R97, -INF , !P4 ;  /* 0xff80000061617808 */ /* 0x000fe40006000000 */
[----:B------:R-:W-:Y:S01]  /*51a0*/  ISETP.GT.U32.AND P4, PT, R11, R0, PT ;  /* 0x000000000b00720c */ /* 0x000fe20003f84070 */
[----:B------:R0:W-:Y:S01]  /*51b0*/  STL [R1+0x104], R4 ;  /* 0x0001040401007387 */ /* 0x0001e20000100800 */
[----:B------:R-:W-:-:S03]  /*51c0*/  FMUL R44, R44, UR20 ;  /* 0x000000142c2c7c20 */ /* 0x000fc60008400000 */
[----:B------:R-:W2:Y:S01]  /*51d0*/  LDL R20, [R1+0x258] ;  /* 0x0002580001147983 */ /* 0x000ea20000100800 */
[----:B------:R-:W-:Y:S02]  /*51e0*/  ISETP.GT.U32.AND.EX P4, PT, R90, RZ, PT, P4 ;  /* 0x000000ff5a00720c */ /* 0x000fe40003f84140 */
[-C--:B------:R-:W-:Y:S02]  /*51f0*/  ISETP.GT.U32.AND P0, PT, R7, R125.reuse, PT ;  /* 0x0000007d0700720c */ /* 0x080fe40003f04070 */
[----:B0-----:R-:W-:Y:S02]  /*5200*/  FSEL R4, R44, -INF , !P4 ;  /* 0xff8000002c047808 */ /* 0x001fe40006000000 */
[----:B------:R-:W-:Y:S02]  /*5210*/  ISETP.GT.U32.AND.EX P0, PT, R22, RZ, PT, P0 ;  /* 0x000000ff1600720c */ /* 0x000fe40003f04100 */
[----:B------:R-:W3:Y:S04]  /*5220*/  LDL R22, [R1+0x260] ;  /* 0x0002600001167983 */ /* 0x000ee80000100800 */
[----:B------:R0:W-:Y:S04]  /*5230*/  STL [R1+0x100], R4 ;  /* 0x0001000401007387 */ /* 0x0001e80000100800 */
[----:B------:R-:W4:Y:S01]  /*5240*/  LDL R32, [R1+0x25c] ;  /* 0x00025c0001207983 */ /* 0x000f220000100800 */
[----:B------:R-:W-:Y:S01]  /*5250*/  FMUL R38, R38, UR20 ;  /* 0x0000001426267c20 */ /* 0x000fe20008400000 */
[-C--:B------:R-:W-:Y:S01]  /*5260*/  ISETP.GT.U32.AND P3, PT, R9, R125.reuse, PT ;  /* 0x0000007d0900720c */ /* 0x080fe20003f64070 */
[----:B------:R-:W-:Y:S01]  /*5270*/  FMUL R96, R42, UR20 ;  /* 0x000000142a607c20 */ /* 0x000fe20008400000 */
[----:B------:R-:W-:Y:S01]  /*5280*/  FMUL R95, R43, UR20 ;  /* 0x000000142b5f7c20 */ /* 0x000fe20008400000 */
[-C--:B------:R-:W-:Y:S01]  /*5290*/  ISETP.GT.U32.AND P2, PT, R11, R125.reuse, PT ;  /* 0x0000007d0b00720c */ /* 0x080fe20003f44070 */
[----:B------:R-:W-:Y:S01]  /*52a0*/  FMUL R45, R45, UR20 ;  /* 0x000000142d2d7c20 */ /* 0x000fe20008400000 */
[----:B------:R-:W-:Y:S01]  /*52b0*/  FSEL R98, R38, -INF , !P0 ;  /* 0xff80000026627808 */ /* 0x000fe20004000000 */
[----:B------:R-:W-:Y:S01]  /*52c0*/  FMUL R94, R46, UR20 ;  /* 0x000000142e5e7c20 */ /* 0x000fe20008400000 */
[-C--:B------:R-:W-:Y:S01]  /*52d0*/  ISETP.GT.U32.AND P0, PT, R10, R125.reuse, PT ;  /* 0x0000007d0a00720c */ /* 0x080fe20003f04070 */
[----:B------:R-:W-:Y:S01]  /*52e0*/  FMUL R93, R47, UR20 ;  /* 0x000000142f5d7c20 */ /* 0x000fe20008400000 */
[----:B------:R-:W-:Y:S01]  /*52f0*/  ISETP.GT.U32.AND.EX P3, PT, R88, RZ, PT, P3 ;  /* 0x000000ff5800720c */ /* 0x000fe20003f64130 */
[----:B------:R-:W-:Y:S01]  /*5300*/  FMUL R48, R48, UR20 ;  /* 0x0000001430307c20 */ /* 0x000fe20008400000 */
[----:B------:R-:W-:Y:S01]  /*5310*/  ISETP.GT.U32.AND.EX P0, PT, R89, RZ, PT, P0 ;  /* 0x000000ff5900720c */ /* 0x000fe20003f04100 */
[----:B------:R-:W-:Y:S01]  /*5320*/  FMUL R49, R49, UR20 ;  /* 0x0000001431317c20 */ /* 0x000fe20008400000 */
[----:B------:R-:W-:Y:S01]  /*5330*/  FSEL R96, R96, -INF , !P3 ;  /* 0xff80000060607808 */ /* 0x000fe20005800000 */
[----:B------:R-:W-:Y:S01]  /*5340*/  FMUL R52, R52, UR20 ;  /* 0x0000001434347c20 */ /* 0x000fe20008400000 */
[CC--:B------:R-:W-:Y:S01]  /*5350*/  ISETP.GT.U32.AND P1, PT, R12.reuse, R0.reuse, PT ;  /* 0x000000000c00720c */ /* 0x0c0fe20003f24070 */
[----:B------:R-:W-:Y:S01]  /*5360*/  FMUL R53, R53, UR20 ;  /* 0x0000001435357c20 */ /* 0x000fe20008400000 */
[-C--:B------:R-:W-:Y:S01]  /*5370*/  ISETP.GT.U32.AND P3, PT, R12, R125.reuse, PT ;  /* 0x0000007d0c00720c */ /* 0x080fe20003f64070 */
[----:B------:R-:W-:Y:S01]  /*5380*/  FMUL R110, R56, UR20 ;  /* 0x00000014386e7c20 */ /* 0x000fe20008400000 */
[----:B------:R-:W-:Y:S01]  /*5390*/  FSEL R95, R95, -INF , !P0 ;  /* 0xff8000005f5f7808 */ /* 0x000fe20004000000 */
[----:B------:R-:W-:Y:S01]  /*53a0*/  FMUL R111, R57, UR20 ;  /* 0x00000014396f7c20 */ /* 0x000fe20008400000 */
[C---:B------:R-:W-:Y:S01]  /*53b0*/  ISETP.GT.U32.AND P0, PT, R13.reuse, R0, PT ;  /* 0x000000000d00720c */ /* 0x040fe20003f04070 */
[----:B------:R-:W-:Y:S01]  /*53c0*/  FMUL R34, R34, UR20 ;  /* 0x0000001422227c20 */ /* 0x000fe20008400000 */
[----:B------:R-:W-:-:S02]  /*53d0*/  ISETP.GT.U32.AND P4, PT, R13, R125, PT ;  /* 0x0000007d0d00720c */ /* 0x000fc40003f84070 */
[----:B------:R-:W-:Y:S01]  /*53e0*/  ISETP.GT.U32.AND.EX P6, PT, R19, RZ, PT, P6 ;  /* 0x000000ff1300720c */ /* 0x000fe20003fc4160 */
[----:B------:R-:W-:Y:S01]  /*53f0*/  FMUL R59, R59, UR20 ;  /* 0x000000143b3b7c20 */ /* 0x000fe20008400000 */
[----:B------:R-:W-:Y:S02]  /*5400*/  ISETP.GT.U32.AND.EX P2, PT, R90, RZ, PT, P2 ;  /* 0x000000ff5a00720c */ /* 0x000fe40003f44120 */
[----:B------:R-:W-:Y:S01]  /*5410*/  LOP3.LUT R7, R3, 0x59, RZ, 0xfc, !PT ;  /* 0x0000005903077812 */ /* 0x000fe200078efcff */
[----:B------:R-:W-:Y:S01]  /*5420*/  FMUL R89, R55, UR20 ;  /* 0x0000001437597c20 */ /* 0x000fe20008400000 */
[----:B------:R-:W-:Y:S02]  /*5430*/  ISETP.GT.U32.AND.EX P1, PT, R91, RZ, PT, P1 ;  /* 0x000000ff5b00720c */ /* 0x000fe40003f24110 */
[----:B------:R-:W-:Y:S01]  /*5440*/  LOP3.LUT R8, R3, 0x41, RZ, 0xfc, !PT ;  /* 0x0000004103087812 */ /* 0x000fe200078efcff */
[----:B------:R-:W-:Y:S01]  /*5450*/  FMUL R88, R58, UR20 ;  /* 0x000000143a587c20 */ /* 0x000fe20008400000 */
[----:B------:R-:W-:-:S02]  /*5460*/  ISETP.GT.U32.AND.EX P3, PT, R91, RZ, PT, P3 ;  /* 0x000000ff5b00720c */ /* 0x000fc40003f64130 */
[----:B------:R-:W-:Y:S01]  /*5470*/  ISETP.GT.U32.AND.EX P5, PT, R5, RZ, PT, P5 ;  /* 0x000000ff0500720c */ /* 0x000fe20003fa4150 */
[----:B------:R-:W-:Y:S01]  /*5480*/  IMAD.IADD R17, R18, 0x1, R17 ;  /* 0x0000000112117824 */ /* 0x000fe200078e0211 */
[----:B------:R-:W-:Y:S01]  /*5490*/  ISETP.GT.U32.AND.EX P0, PT, R92, RZ, PT, P0 ;  /* 0x000000ff5c00720c */ /* 0x000fe20003f04100 */
[----:B------:R-:W-:Y:S01]  /*54a0*/  IMAD.IADD R100, R100, 0x1, R102 ;  /* 0x0000000164647824 */ /* 0x000fe200078e0266 */
[----:B------:R-:W-:Y:S01]  /*54b0*/  ISETP.GT.U32.AND.EX P4, PT, R92, RZ, PT, P4 ;  /* 0x000000ff5c00720c */ /* 0x000fe20003f84140 */
[----:B------:R-:W-:Y:S01]  /*54c0*/  FMUL R92, R50, UR20 ;  /* 0x00000014325c7c20 */ /* 0x000fe20008400000 */
[----:B0-----:R-:W-:Y:S01]  /*54d0*/  FSEL R4, R45, -INF , !P1 ;  /* 0xff8000002d047808 */ /* 0x001fe20004800000 */
[----:B------:R-:W-:Y:S01]  /*54e0*/  IMAD.IADD R21, R101, 0x1, R21 ;  /* 0x0000000165157824 */ /* 0x000fe200078e0215 */
[----:B------:R-:W-:Y:S01]  /*54f0*/  FSEL R94, R94, -INF , !P2 ;  /* 0xff8000005e5e7808 */ /* 0x000fe20005000000 */
[----:B------:R-:W-:Y:S01]  /*5500*/  FMUL R57, R67, UR20 ;  /* 0x0000001443397c20 */ /* 0x000fe20008400000 */
[----:B------:R-:W-:Y:S01]  /*5510*/  FSEL R93, R93, -INF , !P3 ;  /* 0xff8000005d5d7808 */ /* 0x000fe20005800000 */
[----:B------:R-:W4:Y:S01]  /*5520*/  LDL R31, [R1+0x278] ;  /* 0x00027800011f7983 */ /* 0x000f220000100800 */
[----:B------:R-:W-:-:S02]  /*5530*/  ISETP.GT.U32.AND P1, PT, R14, R0, PT ;  /* 0x000000000e00720c */ /* 0x000fc40003f24070 */
[-C--:B------:R-:W-:Y:S01]  /*5540*/  ISETP.GT.U32.AND P2, PT, R14, R125.reuse, PT ;  /* 0x0000007d0e00720c */ /* 0x080fe20003f44070 */
[----:B------:R-:W-:Y:S01]  /*5550*/  FMUL R75, R75, UR20 ;  /* 0x000000144b4b7c20 */ /* 0x000fe20008400000 */
[----:B------:R-:W-:Y:S01]  /*5560*/  ISETP.GT.U32.AND P3, PT, R15, R0, PT ;  /* 0x000000000f00720c */ /* 0x000fe20003f64070 */
[----:B------:R-:W-:Y:S01]  /*5570*/  FMUL R91, R51, UR20 ;  /* 0x00000014335b7c20 */ /* 0x000fe20008400000 */
[----:B------:R-:W-:Y:S01]  /*5580*/  FSEL R124, R48, -INF , !P0 ;  /* 0xff800000307c7808 */ /* 0x000fe20004000000 */
[----:B------:R-:W-:Y:S01]  /*5590*/  FMUL R78, R78, UR20 ;  /* 0x000000144e4e7c20 */ /* 0x000fe20008400000 */
[----:B------:R-:W-:Y:S01]  /*55a0*/  ISETP.GT.U32.AND.EX P1, PT, R106, RZ, PT, P1 ;  /* 0x000000ff6a00720c */ /* 0x000fe20003f24110 */
[----:B------:R-:W4:Y:S01]  /*55b0*/  LDL R28, [R1+0x274] ;  /* 0x00027400011c7983 */ /* 0x000f220000100800 */
[----:B------:R-:W-:Y:S02]  /*55c0*/  FSEL R92, R92, -INF , !P4 ;  /* 0xff8000005c5c7808 */ /* 0x000fe40006000000 */
[----:B------:R-:W-:Y:S01]  /*55d0*/  ISETP.GT.U32.AND.EX P2, PT, R106, RZ, PT, P2 ;  /* 0x000000ff6a00720c */ /* 0x000fe20003f44120 */
[----:B------:R-:W-:Y:S01]  /*55e0*/  FMUL R79, R79, UR20 ;  /* 0x000000144f4f7c20 */ /* 0x000fe20008400000 */
[----:B------:R-:W-:Y:S01]  /*55f0*/  ISETP.GT.U32.AND.EX P3, PT, R108, RZ, PT, P3 ;  /* 0x000000ff6c00720c */ /* 0x000fe20003f64130 */
[----:B------:R-:W4:Y:S01]  /*5600*/  LDL R19, [R1+0x290] ;  /* 0x0002900001137983 */ /* 0x000f220000100800 */
[----:B------:R-:W-:-:S02]  /*5610*/  ISETP.GT.U32.AND P0, PT, R15, R125, PT ;  /* 0x0000007d0f00720c */ /* 0x000fc40003f04070 */
[-C--:B------:R-:W-:Y:S01]  /*5620*/  ISETP.GT.U32.AND P4, PT, R16, R125.reuse, PT ;  /* 0x0000007d1000720c */ /* 0x080fe20003f84070 */
[----:B------:R-:W-:Y:S01]  /*5630*/  FMUL R90, R54, UR20 ;  /* 0x00000014365a7c20 */ /* 0x000fe20008400000 */
[----:B------:R-:W-:Y:S01]  /*5640*/  FSEL R123, R49, -INF , !P1 ;  /* 0xff800000317b7808 */ /* 0x000fe20004800000 */
[----:B------:R-:W4:Y:S01]  /*5650*/  LDL R25, [R1+0x254] ;  /* 0x0002540001197983 */ /* 0x000f220000100800 */
[----:B------:R-:W-:Y:S02]  /*5660*/  FSEL R91, R91, -INF , !P2 ;  /* 0xff8000005b5b7808 */ /* 0x000fe40005000000 */
[----:B------:R-:W-:Y:S01]  /*5670*/  FSEL R116, R52, -INF , !P3 ;  /* 0xff80000034747808 */ /* 0x000fe20005800000 */
[----:B------:R-:W4:Y:S01]  /*5680*/  LDL R24, [R1+0x270] ;  /* 0x0002700001187983 */ /* 0x000f220000100800 */
[-C--:B------:R-:W-:Y:S02]  /*5690*/  ISETP.GT.U32.AND P1, PT, R16, R0.reuse, PT ;  /* 0x000000001000720c */ /* 0x080fe40003f24070 */
[C---:B------:R-:W-:Y:S01]  /*56a0*/  ISETP.GT.U32.AND P2, PT, R7.reuse, R125, PT ;  /* 0x0000007d0700720c */ /* 0x040fe20003f44070 */
[----:B------:R-:W4:Y:S01]  /*56b0*/  LDL R12, [R1+0x268] ;  /* 0x00026800010c7983 */ /* 0x000f220000100800 */
[----:B------:R-:W-:-:S02]  /*56c0*/  ISETP.GT.U32.AND P3, PT, R7, R0, PT ;  /* 0x000000000700720c */ /* 0x000fc40003f64070 */
[----:B------:R-:W-:Y:S01]  /*56d0*/  ISETP.GT.U32.AND.EX P0, PT, R108, RZ, PT, P0 ;  /* 0x000000ff6c00720c */ /* 0x000fe20003f04100 */
[----:B------:R-:W4:Y:S01]  /*56e0*/  LDL R30, [R1+0x26c] ;  /* 0x00026c00011e7983 */ /* 0x000f220000100800 */
[----:B------:R-:W-:Y:S02]  /*56f0*/  ISETP.GT.U32.AND.EX P4, PT, R109, RZ, PT, P4 ;  /* 0x000000ff6d00720c */ /* 0x000fe40003f84140 */
[----:B------:R-:W-:Y:S01]  /*5700*/  LOP3.LUT R7, R3, 0x40, RZ, 0xfc, !PT ;  /* 0x0000004003077812 */ /* 0x000fe200078efcff */
[----:B------:R-:W4:Y:S01]  /*5710*/  LDL R29, [R1+0x288] ;  /* 0x00028800011d7983 */ /* 0x000f220000100800 */
[----:B------:R-:W-:Y:S02]  /*5720*/  ISETP.GT.U32.AND.EX P1, PT, R109, RZ, PT, P1 ;  /* 0x000000ff6d00720c */ /* 0x000fe40003f24110 */
[----:B------:R-:W-:Y:S01]  /*5730*/  FSEL R90, R90, -INF , !P0 ;  /* 0xff8000005a5a7808 */ /* 0x000fe20004000000 */
[----:B------:R-:W4:Y:S01]  /*5740*/  LDL R27, [R1+0x264] ;  /* 0x00026400011b7983 */ /* 0x000f220000100800 */
[----:B------:R-:W-:-:S02]  /*5750*/  FSEL R89, R89, -INF , !P4 ;  /* 0xff80000059597808 */ /* 0x000fc40006000000 */
[-C--:B------:R-:W-:Y:S01]  /*5760*/  ISETP.GT.U32.AND P0, PT, R7, R0.reuse, PT ;  /* 0x000000000700720c */ /* 0x080fe20003f04070 */
[----:B------:R-:W4:Y:S01]  /*5770*/  LDL R26, [R1+0x280] ;  /* 0x00028000011a7983 */ /* 0x000f220000100800 */
[----:B------:R-:W-:Y:S02]  /*5780*/  ISETP.GT.U32.AND P4, PT, R8, R0, PT ;  /* 0x000000000800720c */ /* 0x000fe40003f84070 */
[----:B------:R-:W-:Y:S01]  /*5790*/  FSEL R115, R53, -INF , !P1 ;  /* 0xff80000035737808 */ /* 0x000fe20004800000 */
[----:B------:R-:W4:Y:S01]  /*57a0*/  LDL R11, [R1+0x27c] ;  /* 0x00027c00010b7983 */ /* 0x000f220000100800 */
[----:B------:R-:W-:Y:S02]  /*57b0*/  ISETP.GT.U32.AND P1, PT, R7, R125, PT ;  /* 0x0000007d0700720c */ /* 0x000fe40003f24070 */
[C---:B------:R-:W-:Y:S01]  /*57c0*/  ISETP.GT.U32.AND.EX P0, PT, R5.reuse, RZ, PT, P0 ;  /* 0x000000ff0500720c */ /* 0x040fe20003f04100 */
[----:B------:R-:W4:Y:S01]  /*57d0*/  LDL R10, [R1+0x298] ;  /* 0x00029800010a7983 */ /* 0x000f220000100800 */
[----:B------:R-:W-:-:S02]  /*57e0*/  ISETP.GT.U32.AND.EX P4, PT, R5, RZ, PT, P4 ;  /* 0x000000ff0500720c */ /* 0x000fc40003f84140 */
[----:B------:R-:W-:Y:S02]  /*57f0*/  LOP3.LUT R7, R3, 0x48, RZ, 0xfc, !PT ;  /* 0x0000004803077812 */ /* 0x000fe400078efcff */
[----:B------:R-:W-:Y:S02]  /*5800*/  FSEL R110, R110, -INF , !P0 ;  /* 0xff8000006e6e7808 */ /* 0x000fe40004000000 */
[----:B------:R-:W-:Y:S02]  /*5810*/  FSEL R111, R111, -INF , !P4 ;  /* 0xff8000006f6f7808 */ /* 0x000fe40006000000 */
[----:B------:R-:W-:Y:S02]  /*5820*/  ISETP.GT.U32.AND.EX P1, PT, R5, RZ, PT, P1 ;  /* 0x000000ff0500720c */ /* 0x000fe40003f24110 */
[C---:B------:R-:W-:Y:S02]  /*5830*/  ISETP.GT.U32.AND P4, PT, R7.reuse, R125, PT ;  /* 0x0000007d0700720c */ /* 0x040fe40003f84070 */
[----:B------:R-:W-:-:S02]  /*5840*/  ISETP.GT.U32.AND P0, PT, R7, R0, PT ;  /* 0x000000000700720c */ /* 0x000fc40003f04070 */
[----:B------:R-:W-:Y:S02]  /*5850*/  LOP3.LUT R7, R3, 0x49, RZ, 0xfc, !PT ;  /* 0x0000004903077812 */ /* 0x000fe400078efcff */
[----:B------:R-:W-:Y:S02]  /*5860*/  FSEL R104, R34, -INF , !P6 ;  /* 0xff80000022687808 */ /* 0x000fe40007000000 */
[----:B------:R-:W-:Y:S02]  /*5870*/  FSEL R88, R88, -INF , !P1 ;  /* 0xff80000058587808 */ /* 0x000fe40004800000 */
[----:B------:R-:W-:Y:S02]  /*5880*/  ISETP.GT.U32.AND P6, PT, R8, R125, PT ;  /* 0x0000007d0800720c */ /* 0x000fe40003fc4070 */
[----:B------:R-:W-:Y:S01]  /*5890*/  ISETP.GT.U32.AND P1, PT, R7, R0, PT ;  /* 0x000000000700720c */ /* 0x000fe20003f24070 */
[----:B------:R-:W-:Y:S01]  /*58a0*/  FMUL R109, R60, UR20 ;  /* 0x000000143c6d7c20 */ /* 0x000fe20008400000 */
[----:B------:R-:W-:Y:S01]  /*58b0*/  FMUL R108, R61, UR20 ;  /* 0x000000143d6c7c20 */ /* 0x000fe20008400000 */
[----:B------:R-:W-:-:S02]  /*58c0*/  ISETP.GT.U32.AND.EX P6, PT, R5, RZ, PT, P6 ;  /* 0x000000ff0500720c */ /* 0x000fc40003fc4160 */
[C---:B------:R-:W-:Y:S02]  /*58d0*/  ISETP.GT.U32.AND.EX P0, PT, R5.reuse, RZ, PT, P0 ;  /* 0x000000ff0500720c */ /* 0x040fe40003f04100 */
[----:B------:R-:W-:Y:S02]  /*58e0*/  ISETP.GT.U32.AND.EX P1, PT, R5, RZ, PT, P1 ;  /* 0x000000ff0500720c */ /* 0x000fe40003f24110 */
[----:B------:R-:W-:Y:S02]  /*58f0*/  LOP3.LUT R8, R3, 0x51, RZ, 0xfc, !PT ;  /* 0x0000005103087812 */ /* 0x000fe400078efcff */
[----:B------:R-:W-:Y:S01]  /*5900*/  FSEL R60, R59, -INF , !P6 ;  /* 0xff8000003b3c7808 */ /* 0x000fe20007000000 */
[----:B------:R-:W-:Y:S01]  /*5910*/  FMUL R59, R62, UR20 ;  /* 0x000000143e3b7c20 */ /* 0x000fe20008400000 */
[----:B------:R-:W-:Y:S02]  /*5920*/  FSEL R109, R109, -INF , !P0 ;  /* 0xff8000006d6d7808 */ /* 0x000fe40004000000 */
[----:B------:R-:W-:-:S02]  /*5930*/  FSEL R108, R108, -INF , !P1 ;  /* 0xff8000006c6c7808 */ /* 0x000fc40004800000 */
[CC--:B------:R-:W-:Y:S02]  /*5940*/  ISETP.GT.U32.AND P0, PT, R8.reuse, R125.reuse, PT ;  /* 0x0000007d0800720c */ /* 0x0c0fe40003f04070 */
[----:B------:R-:W-:Y:S02]  /*5950*/  ISETP.GT.U32.AND P1, PT, R8, R0, PT ;  /* 0x000000000800720c */ /* 0x000fe40003f24070 */
[----:B------:R-:W-:Y:S02]  /*5960*/  ISETP.GT.U32.AND.EX P4, PT, R5, RZ, PT, P4 ;  /* 0x000000ff0500720c */ /* 0x000fe40003f84140 */
[----:B------:R-:W-:Y:S02]  /*5970*/  SEL R8, RZ, 0x1, !P5 ;  /* 0x00000001ff087807 */ /* 0x000fe40006800000 */
[----:B------:R-:W-:Y:S02]  /*5980*/  FSEL R59, R59, -INF , !P4 ;  /* 0xff8000003b3b7808 */ /* 0x000fe40006000000 */
[----:B------:R-:W-:Y:S01]  /*5990*/  ISETP.GT.U32.AND P4, PT, R7, R125, PT ;  /* 0x0000007d0700720c */ /* 0x000fe20003f84070 */
[----:B------:R-:W-:-:S02]  /*59a0*/  IMAD.IADD R8, R8, 0x1, R103 ;  /* 0x0000000108087824 */ /* 0x000fc400078e0267 */
[----:B------:R-:W-:Y:S01]  /*59b0*/  FMUL R61, R63, UR20 ;  /* 0x000000143f3d7c20 */ /* 0x000fe20008400000 */
[----:B------:R-:W-:Y:S02]  /*59c0*/  LOP3.LUT R17, R17, 0x3, RZ, 0xc0, !PT ;  /* 0x0000000311117812 */ /* 0x000fe400078ec0ff */
[----:B------:R-:W-:Y:S02]  /*59d0*/  ISETP.GT.U32.AND.EX P4, PT, R5, RZ, PT, P4 ;  /* 0x000000ff0500720c */ /* 0x000fe40003f84140 */
[----:B------:R-:W-:Y:S02]  /*59e0*/  LOP3.LUT R8, R8, 0x3, RZ, 0xc0, !PT ;  /* 0x0000000308087812 */ /* 0x000fe400078ec0ff */
[----:B------:R-:W-:Y:S02]  /*59f0*/  LOP3.LUT R7, R3, 0x50, RZ, 0xfc, !PT ;  /* 0x0000005003077812 */ /* 0x000fe400078efcff */
[----:B------:R-:W-:Y:S02]  /*5a00*/  FSEL R61, R61, -INF , !P4 ;  /* 0xff8000003d3d7808 */ /* 0x000fe40006000000 */
[----:B------:R-:W-:-:S02]  /*5a10*/  LOP3.LUT R100, R100, 0x3, RZ, 0xc0, !PT ;  /* 0x0000000364647812 */ /* 0x000fc400078ec0ff */
[----:B------:R-:W-:Y:S02]  /*5a20*/  IADD3 R8, R8, R119, R120 ;  /* 0x0000007708087210 */ /* 0x000fe40007ffe078 */
[----:B------:R-:W-:Y:S02]  /*5a30*/  IADD3 R6, R17, R6, R118 ;  /* 0x0000000611067210 */ /* 0x000fe40007ffe076 */
[----:B------:R-:W-:Y:S01]  /*5a40*/  ISETP.GT.U32.AND P4, PT, R7, R0, PT ;  /* 0x000000000700720c */ /* 0x000fe20003f84070 */
[----:B------:R-:W-:Y:S01]  /*5a50*/  FMUL R106, R64, UR20 ;  /* 0x00000014406a7c20 */ /* 0x000fe20008400000 */
[----:B------:R-:W-:Y:S01]  /*5a60*/  IADD3 R100, R100, R117, R105 ;  /* 0x0000007564647210 */ /* 0x000fe20007ffe069 */
[----:B------:R-:W-:Y:S01]  /*5a70*/  IMAD.SHL.U32 R6, R6, 0x100, RZ ;  /* 0x0000010006067824 */ /* 0x000fe200078e00ff */
[----:B------:R-:W-:Y:S02]  /*5a80*/  ISETP.GT.U32.AND.EX P4, PT, R5, RZ, PT, P4 ;  /* 0x000000ff0500720c */ /* 0x000fe40003f84140 */
[----:B------:R-:W-:-:S02]  /*5a90*/  LOP3.LUT R8, R8, 0xf, RZ, 0xc0, !PT ;  /* 0x0000000f08087812 */ /* 0x000fc400078ec0ff */
[----:B------:R-:W-:Y:S02]  /*5aa0*/  LOP3.LUT R21, R21, 0x3, RZ, 0xc0, !PT ;  /* 0x0000000315157812 */ /* 0x000fe400078ec0ff */
[----:B------:R-:W-:Y:S01]  /*5ab0*/  FSEL R106, R106, -INF , !P4 ;  /* 0xff8000006a6a7808 */ /* 0x000fe20006000000 */
[----:B------:R-:W-:Y:S01]  /*5ac0*/  IMAD R8, R100, 0x10, R8 ;  /* 0x0000001064087824 */ /* 0x000fe200078e0208 */
[----:B------:R-:W-:Y:S02]  /*5ad0*/  ISETP.GT.U32.AND P4, PT, R7, R125, PT ;  /* 0x0000007d0700720c */ /* 0x000fe40003f84070 */
[----:B------:R-:W-:Y:S02]  /*5ae0*/  IADD3 R21, R21, R122, R121 ;  /* 0x0000007a15157210 */ /* 0x000fe40007ffe079 */
[----:B------:R-:W-:Y:S01]  /*5af0*/  LOP3.LUT R6, R6, 0xf00, RZ, 0xe2, !PT ;  /* 0x00000f0006067812 */ /* 0x000fe200078ee2ff */
[----:B------:R-:W-:Y:S01]  /*5b00*/  FMUL R105, R65, UR20 ;  /* 0x0000001441697c20 */ /* 0x000fe20008400000 */
[----:B------:R-:W-:Y:S01]  /*5b10*/  FMUL R58, R66, UR20 ;  /* 0x00000014423a7c20 */ /* 0x000fe20008400000 */
[----:B------:R-:W-:-:S02]  /*5b20*/  ISETP.GT.U32.AND.EX P1, PT, R5, RZ, PT, P1 ;  /* 0x000000ff0500720c */ /* 0x000fc40003f24110 */
[----:B------:R-:W-:Y:S01]  /*5b30*/  ISETP.GT.U32.AND.EX P4, PT, R5, RZ, PT, P4 ;  /* 0x000000ff0500720c */ /* 0x000fe20003f84140 */
[----:B------:R-:W-:Y:S01]  /*5b40*/  IMAD R6, R21, 0x1000, R6 ;  /* 0x0000100015067824 */ /* 0x000fe200078e0206 */
[----:B------:R-:W-:Y:S02]  /*5b50*/  LOP3.LUT R3, R3, 0x58, RZ, 0xfc, !PT ;  /* 0x0000005803037812 */ /* 0x000fe400078efcff */
[----:B------:R-:W-:Y:S02]  /*5b60*/  LOP3.LUT R8, R8, 0xff, RZ, 0xc0, !PT ;  /* 0x000000ff08087812 */ /* 0x000fe400078ec0ff */
[----:B------:R-:W-:Y:S02]  /*5b70*/  FSEL R105, R105, -INF , !P1 ;  /* 0xff80000069697808 */ /* 0x000fe40004800000 */
[----:B------:R-:W-:Y:S02]  /*5b80*/  FSEL R58, R58, -INF , !P4 ;  /* 0xff8000003a3a7808 */ /* 0x000fe40006000000 */
[----:B------:R-:W-:-:S02]  /*5b90*/  ISETP.GT.U32.AND P1, PT, R3, R125, PT ;  /* 0x0000007d0300720c */ /* 0x000fc40003f24070 */
[----:B------:R-:W-:Y:S01]  /*5ba0*/  ISETP.GT.U32.AND P4, PT, R3, R0, PT ;  /* 0x000000000300720c */ /* 0x000fe20003f84070 */
[----:B------:R-:W-:Y:S01]  /*5bb0*/  IMAD.IADD R3, R6, 0x1, R8 ;  /* 0x0000000106037824 */ /* 0x000fe200078e0208 */
[----:B------:R-:W-:-:S04]  /*5bc0*/  ISETP.GT.U32.AND.EX P0, PT, R5, RZ, PT, P0 ;  /* 0x000000ff0500720c */ /* 0x000fc80003f04100 */
[----:B------:R-:W-:Y:S01]  /*5bd0*/  LOP3.LUT R3, R3, 0xffff, RZ, 0xc0, !PT ;  /* 0x0000ffff03037812 */ /* 0x000fe200078ec0ff */
[----:B------:R-:W-:Y:S01]  /*5be0*/  FMUL R103, R68, UR20 ;  /* 0x0000001444677c20 */ /* 0x000fe20008400000 */
[----:B------:R-:W-:Y:S02]  /*5bf0*/  ISETP.GT.U32.AND.EX P6, PT, R5, RZ, PT, P1 ;  /* 0x000000ff0500720c */ /* 0x000fe40003fc4110 */
[----:B------:R-:W-:Y:S01]  /*5c00*/  SHF.R.U32.HI R6, RZ, 0xf, R3 ;  /* 0x0000000fff067819 */ /* 0x000fe20000011603 */
[----:B------:R-:W-:Y:S01]  /*5c10*/  FMUL R102, R69, UR20 ;  /* 0x0000001445667c20 */ /* 0x000fe20008400000 */
[C---:B------:R-:W-:Y:S02]  /*5c20*/  ISETP.GT.U32.AND.EX P2, PT, R5.reuse, RZ, PT, P2 ;  /* 0x000000ff0500720c */ /* 0x040fe40003f44120 */
[C---:B------:R-:W-:Y:S02]  /*5c30*/  ISETP.GT.U32.AND.EX P3, PT, R5.reuse, RZ, PT, P3 ;  /* 0x000000ff0500720c */ /* 0x040fe40003f64130 */
[----:B------:R-:W-:-:S02]  /*5c40*/  ISETP.GT.U32.AND.EX P1, PT, R5, RZ, PT, P4 ;  /* 0x000000ff0500720c */ /* 0x000fc40003f24140 */
[--C-:B------:R-:W-:Y:S02]  /*5c50*/  SHF.R.U32.HI R5, RZ, 0xe, R3.reuse ;  /* 0x0000000eff057819 */ /* 0x100fe40000011603 */
[----:B------:R-:W-:Y:S02]  /*5c60*/  FSEL R57, R57, -INF , !P0 ;  /* 0xff80000039397808 */ /* 0x000fe40004000000 */
[----:B------:R-:W-:Y:S02]  /*5c70*/  LOP3.LUT P0, RZ, R6, 0x1, RZ, 0xc0, !PT ;  /* 0x0000000106ff7812 */ /* 0x000fe4000780c0ff */
[----:B------:R-:W-:Y:S02]  /*5c80*/  SHF.R.U32.HI R6, RZ, 0xd, R3 ;  /* 0x0000000dff067819 */ /* 0x000fe40000011603 */
[----:B------:R-:W-:Y:S01]  /*5c90*/  FSEL R103, R103, -INF , !P1 ;  /* 0xff80000067677808 */ /* 0x000fe20004800000 */
[----:B------:R-:W-:Y:S01]  /*5ca0*/  FMUL R55, R71, UR20 ;  /* 0x0000001447377c20 */ /* 0x000fe20008400000 */
[----:B------:R-:W-:-:S02]  /*5cb0*/  LOP3.LUT P1, RZ, R5, 0x1, RZ, 0xc0, !PT ;  /* 0x0000000105ff7812 */ /* 0x000fc4000782c0ff */
[--C-:B------:R-:W-:Y:S02]  /*5cc0*/  SHF.R.U32.HI R5, RZ, 0xc, R3.reuse ;  /* 0x0000000cff057819 */ /* 0x100fe40000011603 */
[----:B------:R-:W-:Y:S02]  /*5cd0*/  FSEL R102, R102, -INF , !P3 ;  /* 0xff80000066667808 */ /* 0x000fe40005800000 */
[----:B------:R-:W-:Y:S01]  /*5ce0*/  LOP3.LUT P3, RZ, R6, 0x1, RZ, 0xc0, !PT ;  /* 0x0000000106ff7812 */ /* 0x000fe2000786c0ff */
[----:B------:R-:W-:Y:S01]  /*5cf0*/  FMUL R101, R72, UR20 ;  /* 0x0000001448657c20 */ /* 0x000fe20008400000 */
[--C-:B------:R-:W-:Y:S01]  /*5d00*/  SHF.R.U32.HI R6, RZ, 0xb, R3.reuse ;  /* 0x0000000bff067819 */ /* 0x100fe20000011603 */
[----:B------:R-:W-:Y:S01]  /*5d10*/  FMUL R100, R73, UR20 ;  /* 0x0000001449647c20 */ /* 0x000fe20008400000 */
[----:B------:R-:W-:Y:S02]  /*5d20*/  LOP3.LUT P4, RZ, R5, 0x1, RZ, 0xc0, !PT ;  /* 0x0000000105ff7812 */ /* 0x000fe4000788c0ff */
[----:B------:R-:W-:-:S02]  /*5d30*/  SHF.R.U32.HI R5, RZ, 0xa, R3 ;  /* 0x0000000aff057819 */ /* 0x000fc40000011603 */
[----:B------:R-:W-:Y:S02]  /*5d40*/  FSEL R55, R55, -INF , !P2 ;  /* 0xff80000037377808 */ /* 0x000fe40005000000 */
[----:B------:R-:W-:Y:S01]  /*5d50*/  LOP3.LUT P2, RZ, R6, 0x1, RZ, 0xc0, !PT ;  /* 0x0000000106ff7812 */ /* 0x000fe2000784c0ff */
[----:B------:R-:W-:Y:S01]  /*5d60*/  FMUL R54, R74, UR20 ;  /* 0x000000144a367c20 */ /* 0x000fe20008400000 */
[--C-:B------:R-:W-:Y:S02]  /*5d70*/  SHF.R.U32.HI R6, RZ, 0x9, R3.reuse ;  /* 0x00000009ff067819 */ /* 0x100fe40000011603 */
[----:B------:R-:W-:Y:S02]  /*5d80*/  FSEL R101, R101, -INF , !P0 ;  /* 0xff80000065657808 */ /* 0x000fe40004000000 */
[----:B------:R-:W-:Y:S02]  /*5d90*/  LOP3.LUT P0, RZ, R5, 0x1, RZ, 0xc0, !PT ;  /* 0x0000000105ff7812 */ /* 0x000fe4000780c0ff */
[----:B------:R-:W-:-:S02]  /*5da0*/  SHF.R.U32.HI R5, RZ, 0x8, R3 ;  /* 0x00000008ff057819 */ /* 0x000fc40000011603 */
[----:B------:R-:W-:Y:S02]  /*5db0*/  FSEL R100, R100, -INF , !P1 ;  /* 0xff80000064647808 */ /* 0x000fe40004800000 */
[----:B------:R-:W-:Y:S02]  /*5dc0*/  LOP3.LUT P1, RZ, R6, 0x1, RZ, 0xc0, !PT ;  /* 0x0000000106ff7812 */ /* 0x000fe4000782c0ff */
[--C-:B------:R-:W-:Y:S02]  /*5dd0*/  SHF.R.U32.HI R6, RZ, 0x7, R3.reuse ;  /* 0x00000007ff067819 */ /* 0x100fe40000011603 */
[----:B------:R-:W-:Y:S02]  /*5de0*/  FSEL R54, R54, -INF , !P3 ;  /* 0xff80000036367808 */ /* 0x000fe40005800000 */
[----:B------:R-:W-:Y:S02]  /*5df0*/  LOP3.LUT P3, RZ, R5, 0x1, RZ, 0xc0, !PT ;  /* 0x0000000105ff7812 */ /* 0x000fe4000786c0ff */
[----:B------:R-:W-:-:S02]  /*5e00*/  SHF.R.U32.HI R7, RZ, 0x5, R3 ;  /* 0x00000005ff077819 */ /* 0x000fc40000011603 */
[----:B------:R-:W-:Y:S02]  /*5e10*/  FSEL R5, R75, -INF , !P4 ;  /* 0xff8000004b057808 */ /* 0x000fe40006000000 */
[----:B------:R-:W-:Y:S02]  /*5e20*/  LOP3.LUT P4, RZ, R6, 0x1, RZ, 0xc0, !PT ;  /* 0x0000000106ff7812 */ /* 0x000fe4000788c0ff */
[----:B------:R-:W-:Y:S02]  /*5e30*/  SHF.R.U32.HI R9, RZ, 0x4, R3 ;  /* 0x00000004ff097819 */ /* 0x000fe40000011603 */
[----:B------:R-:W-:Y:S01]  /*5e40*/  FSEL R6, R78, -INF , !P1 ;  /* 0xff8000004e067808 */ /* 0x000fe20004800000 */
[----:B------:R-:W-:Y:S01]  /*5e50*/  FMUL R52, R83, UR20 ;  /* 0x0000001453347c20 */ /* 0x000fe20008400000 */
[----:B------:R-:W-:Y:S02]  /*5e60*/  LOP3.LUT P1, RZ, R7, 0x1, RZ, 0xc0, !PT ;  /* 0x0000000107ff7812 */ /* 0x000fe4000782c0ff */
[----:B------:R-:W-:-:S02]  /*5e70*/  FSEL R7, R79, -INF , !P3 ;  /* 0xff8000004f077808 */ /* 0x000fc40005800000 */
[----:B------:R-:W-:Y:S01]  /*5e80*/  LOP3.LUT P3, RZ, R9, 0x1, RZ, 0xc0, !PT ;  /* 0x0000000109ff7812 */ /* 0x000fe2000786c0ff */
[----:B------:R-:W-:Y:S01]  /*5e90*/  FMUL R50, R82, UR20 ;  /* 0x0000001452327c20 */ /* 0x000fe20008400000 */
[----:B------:R0:W-:Y:S02]  /*5ea0*/  STL [R1+0x380], R0 ;  /* 0x0003800001007387 */ /* 0x0001e40000100800 */
[----:B------:R-:W-:Y:S02]  /*5eb0*/  FSEL R52, R52, -INF , !P3 ;  /* 0xff80000034347808 */ /* 0x000fe40005800000 */
[----:B--2---:R-:W-:Y:S01]  /*5ec0*/  IADD3 R42, P3, R20, UR5, RZ ;  /* 0x00000005142a7c10 */ /* 0x004fe2000ff7e0ff */
[----:B------:R-:W-:Y:S01]  /*5ed0*/  FMUL R51, R86, UR20 ;  /* 0x0000001456337c20 */ /* 0x000fe20008400000 */
[----:B------:R-:W-:Y:S01]  /*5ee0*/  SHF.R.U32.HI R8, RZ, 0x1, R3 ;  /* 0x00000001ff087819 */ /* 0x000fe20000011603 */
[----:B------:R-:W2:Y:S01]  /*5ef0*/  LDL R20, [R1+0x284] ;  /* 0x0002840001147983 */ /* 0x000ea20000100800 */
[----:B------:R-:W-:-:S02]  /*5f00*/  FSEL R50, R50, -INF , !P1 ;  /* 0xff80000032327808 */ /* 0x000fc40004800000 */
[----:B------:R-:W-:Y:S01]  /*5f10*/  LOP3.LUT P1, RZ, R8, 0x1, RZ, 0xc0, !PT ;  /* 0x0000000108ff7812 */ /* 0x000fe2000782c0ff */
[----:B------:R-:W2:Y:S01]  /*5f20*/  LDL R14, [R1+0x2a0] ;  /* 0x0002a000010e7983 */ /* 0x000ea20000100800 */
[----:B------:R-:W-:Y:S02]  /*5f30*/  USHF.R.S32.HI UR8, URZ, 0x1f, UR5 ;  /* 0x0000001f3f087899 */ /* 0x000fe40008011405 */
[----:B------:R-:W-:Y:S01]  /*5f40*/  FSEL R51, R51, -INF , !P1 ;  /* 0xff80000033337808 */ /* 0x000fe20004800000 */
[----:B------:R-:W2:Y:S01]  /*5f50*/  LDL R45, [R1+0x28c] ;  /* 0x00028c00012d7983 */ /* 0x000ea20000100800 */
[----:B---3--:R-:W-:-:S03]  /*5f60*/  IADD3 R22, P1, R22, UR5, RZ ;  /* 0x0000000516167c10 */ /* 0x008fc6000ff3e0ff */
[----:B------:R-:W3:Y:S04]  /*5f70*/  LDL R17, [R1+0x29c] ;  /* 0x00029c0001117983 */ /* 0x000ee80000100800 */
[----:B------:R-:W3:Y:S01]  /*5f80*/  LDL R16, [R1+0x2a8] ;  /* 0x0002a80001107983 */ /* 0x000ee20000100800 */
[----:B----4-:R-:W-:-:S03]  /*5f90*/  IADD3.X R23, R32, UR8, RZ, P1, !PT ;  /* 0x0000000820177c10 */ /* 0x010fc60008ffe4ff */
[----:B------:R-:W4:Y:S04]  /*5fa0*/  LDL R44, [R1+0x294] ;  /* 0x00029400012c7983 */ /* 0x000f280000100800 */
[----:B------:R-:W4:Y:S04]  /*5fb0*/  LDL R33, [R1+0x2a4] ;  /* 0x0002a40001217983 */ /* 0x000f280000100800 */
[----:B------:R-:W4:Y:S04]  /*5fc0*/  LDL R32, [R1+0x2b0] ;  /* 0x0002b00001207983 */ /* 0x000f280000100800 */
[----:B------:R-:W4:Y:S04]  /*5fd0*/  LDL R15, [R1+0x2ac] ;  /* 0x0002ac00010f7983 */ /* 0x000f280000100800 */
[----:B0-----:R-:W4:Y:S04]  /*5fe0*/  LDL R0, [R1+0x2b8] ;  /* 0x0002b80001007983 */ /* 0x001f280000100800 */
[----:B------:R-:W4:Y:S01]  /*5ff0*/  LDL R35, [R1+0x2b4] ;  /* 0x0002b40001237983 */ /* 0x000f220000100800 */
[----:B------:R-:W-:-:S03]  /*6000*/  FMUL R53, R87, UR20 ;  /* 0x0000001457357c20 */ /* 0x000fc60008400000 */
[----:B------:R-:W4:Y:S04]  /*6010*/  LDL R34, [R1+0x2c0] ;  /* 0x0002c00001227983 */ /* 0x000f280000100800 */
[----:B------:R-:W4:Y:S04]  /*6020*/  LDL R18, [R1+0x2c8] ;  /* 0x0002c80001127983 */ /* 0x000f280000100800 */
[----:B------:R-:W4:Y:S04]  /*6030*/  LDL R37, [R1+0x2c4] ;  /* 0x0002c40001257983 */ /* 0x000f280000100800 */
[----:B------:R-:W4:Y:S01]  /*6040*/  LDL R36, [R1+0x2d0] ;  /* 0x0002d00001247983 */ /* 0x000f220000100800 */
[----:B------:R-:W-:-:S02]  /*6050*/  IADD3 R38, P1, R31, UR5, RZ ;  /* 0x000000051f267c10 */ /* 0x000fc4000ff3e0ff */
[----:B------:R-:W-:Y:S01]  /*6060*/  FSEL R53, R53, -INF , !P5 ;  /* 0xff80000035357808 */ /* 0x000fe20006800000 */
[----:B------:R-:W4:Y:S04]  /*6070*/  LDL R21, [R1+0x2cc] ;  /* 0x0002cc0001157983 */ /* 0x000f280000100800 */
[----:B------:R-:W4:Y:S01]  /*6080*/  LDL R41, [R1+0x2d4] ;  /* 0x0002d40001297983 */ /* 0x000f220000100800 */
[----:B------:R-:W-:-:S03]  /*6090*/  IADD3.X R39, R28, UR8, RZ, P1, !PT ;  /* 0x000000081c277c10 */ /* 0x000fc60008ffe4ff */
[----:B------:R-:W4:Y:S04]  /*60a0*/  LDL R40, [R1+0x2e0] ;  /* 0x0002e00001287983 */ /* 0x000f280000100800 */
[----:B------:R-:W4:Y:S01]  /*60b0*/  LDL R47, [R1+0x2e4] ;  /* 0x0002e400012f7983 */ /* 0x000f220000100800 */
[----:B------:R-:W-:-:S03]  /*60c0*/  IADD3 R28, P1, R19, UR5, RZ ;  /* 0x00000005131c7c10 */ /* 0x000fc6000ff3e0ff */
[----:B------:R-:W4:Y:S01]  /*60d0*/  LDL R19, [R1+0x2bc] ;  /* 0x0002bc0001137983 */ /* 0x000f220000100800 */
[----:B------:R-:W-:-:S03]  /*60e0*/  IADD3.X R43, R25, UR8, RZ, P3, !PT ;  /* 0x00000008192b7c10 */ /* 0x000fc60009ffe4ff */
[----:B------:R-:W4:Y:S01]  /*60f0*/  LDL R46, [R1+0x2f0] ;  /* 0x0002f000012e7983 */ /* 0x000f220000100800 */
[----:B------:R-:W-:-:S03]  /*6100*/  IADD3 R24, P3, R24, UR5, RZ ;  /* 0x0000000518187c10 */ /* 0x000fc6000ff7e0ff */
[----:B------:R-:W4:Y:S01]  /*6110*/  LDL R48, [R1+0x2ec] ;  /* 0x0002ec0001307983 */ /* 0x000f220000100800 */
[----:B------:R-:W-:-:S03]  /*6120*/  IADD3 R12, P5, R12, UR5, RZ ;  /* 0x000000050c0c7c10 */ /* 0x000fc6000ffbe0ff */
[----:B------:R-:W4:Y:S01]  /*6130*/  LDL R74, [R1+0x2f4] ;  /* 0x0002f400014a7983 */ /* 0x000f220000100800 */
[----:B------:R-:W-:-:S03]  /*6140*/  IADD3.X R25, R30, UR8, RZ, P3, !PT ;  /* 0x000000081e197c10 */ /* 0x000fc60009ffe4ff */
[----:B------:R-:W4:Y:S01]  /*6150*/  LDL R73, [R1+0x300] ;  /* 0x0003000001497983 */ /* 0x000f220000100800 */
[----:B------:R-:W-:-:S03]  /*6160*/  IADD3 R8, P3, R29, UR5, RZ ;  /* 0x000000051d087c10 */ /* 0x000fc6000ff7e0ff */
[----:B------:R-:W4:Y:S01]  /*6170*/  LDL R72, [R1+0x2fc] ;  /* 0x0002fc0001487983 */ /* 0x000f220000100800 */
[----:B------:R-:W-:-:S03]  /*6180*/  IADD3.X R13, R27, UR8, RZ, P5, !PT ;  /* 0x000000081b0d7c10 */ /* 0x000fc6000affe4ff */
[----:B------:R-:W4:Y:S01]  /*6190*/  LDL R71, [R1+0x308] ;  /* 0x0003080001477983 */ /* 0x000f220000100800 */
[----:B------:R-:W-:Y:S01]  /*61a0*/  IADD3 R26, P5, R26, UR5, RZ ;  /* 0x000000051a1a7c10 */ /* 0x000fe2000ffbe0ff */
[----:B------:R-:W-:Y:S02]  /*61b0*/  FMUL R56, R70, UR20 ;  /* 0x0000001446387c20 */ /* 0x000fe40008400000 */
[----:B------:R-:W4:Y:S01]  /*61c0*/  LDL R69, [R1+0x310] ;  /* 0x0003100001457983 */ /* 0x000f220000100800 */
[----:B------:R-:W-:Y:S02]  /*61d0*/  IADD3.X R27, R11, UR8, RZ, P5, !PT ;  /* 0x000000080b1b7c10 */ /* 0x000fe4000affe4ff */
[----:B------:R-:W-:Y:S01]  /*61e0*/  SHF.R.U32.HI R11, RZ, 0x6, R3 ;  /* 0x00000006ff0b7819 */ /* 0x000fe20000011603 */
[----:B------:R-:W4:Y:S01]  /*61f0*/  LDL R70, [R1+0x304] ;  /* 0x0003040001467983 */ /* 0x000f220000100800 */
[----:B------:R-:W-:-:S03]  /*6200*/  IADD3 R10, P5, R10, UR5, RZ ;  /* 0x000000050a0a7c10 */ /* 0x000fc6000ffbe0ff */
[----:B------:R-:W4:Y:S04]  /*6210*/  LDL R68, [R1+0x30c] ;  /* 0x00030c0001447983 */ /* 0x000f280000100800 */
[----:B------:R-:W4:Y:S04]  /*6220*/  LDL R67, [R1+0x318] ;  /* 0x0003180001437983 */ /* 0x000f280000100800 */
[----:B------:R-:W4:Y:S04]  /*6230*/  LDL R66, [R1+0x314] ;  /* 0x0003140001427983 */ /* 0x000f280000100800 */
[----:B------:R-:W4:Y:S04]  /*6240*/  LDL R65, [R1+0x328] ;  /* 0x0003280001417983 */ /* 0x000f280000100800 */
[----:B------:R-:W4:Y:S04]  /*6250*/  LDL R64, [R1+0x324] ;  /* 0x0003240001407983 */ /* 0x000f280000100800 */
[----:B------:R-:W4:Y:S04]  /*6260*/  LDL R63, [R1+0x344] ;  /* 0x00034400013f7983 */ /* 0x000f280000100800 */
[----:B------:R-:W4:Y:S04]  /*6270*/  LDL R62, [R1+0x330] ;  /* 0x00033000013e7983 */ /* 0x000f280000100800 */
[----:B------:R-:W4:Y:S04]  /*6280*/  LDG.E.U8 R78, desc[UR26][R22.64] ;  /* 0x0000001a164e7981 */ /* 0x000f28000c1e1100 */
[----:B------:R-:W4:Y:S04]  /*6290*/  LDG.E.U8 R119, desc[UR26][R42.64] ;  /* 0x0000001a2a777981 */ /* 0x000f28000c1e1100 */
[----:B------:R-:W4:Y:S01]  /*62a0*/  LDG.E.U8 R117, desc[UR26][R38.64] ;  /* 0x0000001a26757981 */ /* 0x000f22000c1e1100 */
[----:B--2---:R-:W-:-:S03]  /*62b0*/  IADD3.X R9, R20, UR8, RZ, P3, !PT ;  /* 0x0000000814097c10 */ /* 0x004fc60009ffe4ff */
[----:B------:R0:W2:Y:S04]  /*62c0*/  LDG.E.U8 R118, desc[UR26][R12.64] ;  /* 0x0000001a0c767981 */ /* 0x0000a8000c1e1100 */
[----:B------:R-:W2:Y:S01]  /*62d0*/  LDL R20, [R1+0x2d8] ;  /* 0x0002d80001147983 */ /* 0x000ea20000100800 */
[----:B------:R-:W-:Y:S02]  /*62e0*/  IADD3 R30, P3, R14, UR5, RZ ;  /* 0x000000050e1e7c10 */ /* 0x000fe4000ff7e0ff */
[----:B------:R-:W-:Y:S01]  /*62f0*/  IADD3.X R29, R45, UR8, RZ, P1, !PT ;  /* 0x000000082d1d7c10 */ /* 0x000fe20008ffe4ff */
[----:B------:R1:W2:Y:S01]  /*6300*/  LDG.E.U8 R75, desc[UR26][R8.64] ;  /* 0x0000001a084b7981 */ /* 0x0002a2000c1e1100 */
[----:B------:R-:W-:Y:S02]  /*6310*/  LOP3.LUT P1, RZ, R11, 0x1, RZ, 0xc0, !PT ;  /* 0x000000010bff7812 */ /* 0x000fe4000782c0ff */
[----:B---3--:R-:W-:Y:S01]  /*6320*/  IADD3.X R31, R17, UR8, RZ, P3, !PT ;  /* 0x00000008111f7c10 */ /* 0x008fe20009ffe4ff */
[----:B------:R-:W3:Y:S01]  /*6330*/  LDL R45, [R1+0x2dc] ;  /* 0x0002dc00012d7983 */ /* 0x000ee20000100800 */
[----:B------:R-:W-:-:S02]  /*6340*/  IADD3 R16, P3, R16, UR5, RZ ;  /* 0x0000000510107c10 */ /* 0x000fc4000ff7e0ff */
[----:B----4-:R-:W-:Y:S02]  /*6350*/  IADD3.X R11, R44, UR8, RZ, P5, !PT ;  /* 0x000000082c0b7c10 */ /* 0x010fe4000affe4ff */
[----:B------:R-:W4:Y:S01]  /*6360*/  LDL R44, [R1+0x2e8] ;  /* 0x0002e800012c7983 */ /* 0x000f220000100800 */
[----:B------:R-:W-:Y:S02]  /*6370*/  SHF.R.U32.HI R14, RZ, 0x3, R3 ;  /* 0x00000003ff0e7819 */ /* 0x000fe40000011603 */
[----:B------:R-:W-:Y:S01]  /*6380*/  IADD3.X R17, R33, UR8, RZ, P3, !PT ;  /* 0x0000000821117c10 */ /* 0x000fe20009ffe4ff */
[----:B------:R1:W4:Y:S01]  /*6390*/  LDG.E.U8 R42, desc[UR26][R10.64] ;  /* 0x0000001a0a2a7981 */ /* 0x000322000c1e1100 */
[----:B------:R-:W-:Y:S02]  /*63a0*/  IADD3 R32, P3, R32, UR5, RZ ;  /* 0x0000000520207c10 */ /* 0x000fe4000ff7e0ff */
[----:B------:R-:W-:Y:S01]  /*63b0*/  LOP3.LUT P5, RZ, R14, 0x1, RZ, 0xc0, !PT ;  /* 0x000000010eff7812 */ /* 0x000fe200078ac0ff */
[----:B------:R1:W4:Y:S01]  /*63c0*/  LDG.E.U8 R43, desc[UR26][R16.64] ;  /* 0x0000001a102b7981 */ /* 0x000322000c1e1100 */
[----:B------:R-:W-:-:S02]  /*63d0*/  IADD3.X R33, R15, UR8, RZ, P3, !PT ;  /* 0x000000080f217c10 */ /* 0x000fc40009ffe4ff */
[----:B------:R-:W-:Y:S02]  /*63e0*/  IADD3 R14, P3, R0, UR5, RZ ;  /* 0x00000005000e7c10 */ /* 0x000fe4000ff7e0ff */
[----:B------:R-:W4:Y:S02]  /*63f0*/  LDL R0, [R1+0x2f8] ;  /* 0x0002f80001007983 */ /* 0x000f240000100800 */
[----:B------:R-:W-:Y:S02]  /*6400*/  IADD3.X R15, R35, UR8, RZ, P3, !PT ;  /* 0x00000008230f7c10 */ /* 0x000fe40009ffe4ff */
[----:B------:R-:W-:-:S03]  /*6410*/  IADD3 R34, P3, R34, UR5, RZ ;  /* 0x0000000522227c10 */ /* 0x000fc6000ff7e0ff */
[----:B------:R1:W4:Y:S01]  /*6420*/  LDG.E.U8 R39, desc[UR26][R14.64] ;  /* 0x0000001a0e277981 */ /* 0x000322000c1e1100 */
[----:B------:R-:W-:Y:S02]  /*6430*/  SHF.R.U32.HI R3, RZ, 0x2, R3 ;  /* 0x00000002ff037819 */ /* 0x000fe40000011603 */
[----:B------:R-:W-:Y:S02]  /*6440*/  FSEL R56, R56, -INF , !P6 ;  /* 0xff80000038387808 */ /* 0x000fe40007000000 */
[----:B------:R-:W-:Y:S02]  /*6450*/  IADD3.X R35, R19, UR8, RZ, P3, !PT ;  /* 0x0000000813237c10 */ /* 0x000fe40009ffe4ff */
[----:B------:R-:W-:-:S04]  /*6460*/  IADD3 R18, P3, R18, UR5, RZ ;  /* 0x0000000512127c10 */ /* 0x000fc8000ff7e0ff */
[----:B------:R-:W-:Y:S02]  /*6470*/  IADD3.X R19, R37, UR8, RZ, P3, !PT ;  /* 0x0000000825137c10 */ /* 0x000fe40009ffe4ff */
[----:B------:R-:W-:Y:S02]  /*6480*/  IADD3 R36, P3, R36, UR5, RZ ;  /* 0x0000000524247c10 */ /* 0x000fe4000ff7e0ff */
[----:B------:R-:W-:Y:S01]  /*6490*/  IADD3 R46, P6, R46, UR5, RZ ;  /* 0x000000052e2e7c10 */ /* 0x000fe2000ffde0ff */
[----:B------:R-:W4:Y:S01]  /*64a0*/  LDG.E.U8 R38, desc[UR26][R18.64] ;  /* 0x0000001a12267981 */ /* 0x000f22000c1e1100 */
[----:B------:R-:W-:-:S05]  /*64b0*/  IADD3.X R37, R21, UR8, RZ, P3, !PT ;  /* 0x0000000815257c10 */ /* 0x000fca0009ffe4ff */
[----:B------:R-:W4:Y:S01]  /*64c0*/  LDG.E.U8 R125, desc[UR26][R36.64] ;  /* 0x0000001a247d7981 */ /* 0x000f22000c1e1100 */
[----:B--2---:R-:W-:-:S04]  /*64d0*/  IADD3 R20, P3, R20, UR5, RZ ;  /* 0x0000000514147c10 */ /* 0x004fc8000ff7e0ff */
[----:B------:R-:W-:Y:S02]  /*64e0*/  IADD3.X R21, R41, UR8, RZ, P3, !PT ;  /* 0x0000000829157c10 */ /* 0x000fe40009ffe4ff */
[----:B------:R-:W-:-:S03]  /*64f0*/  IADD3 R40, P3, R40, UR5, RZ ;  /* 0x0000000528287c10 */ /* 0x000fc6000ff7e0ff */
[----:B------:R-:W2:Y:S01]  /*6500*/  LDG.E.U8 R36, desc[UR26][R20.64] ;  /* 0x0000001a14247981 */ /* 0x000ea2000c1e1100 */
[----:B---3--:R-:W-:-:S05]  /*6510*/  IADD3.X R41, R45, UR8, RZ, P3, !PT ;  /* 0x000000082d297c10 */ /* 0x008fca0009ffe4ff */
[----:B------:R-:W3:Y:S01]  /*6520*/  LDG.E.U8 R122, desc[UR26][R40.64] ;  /* 0x0000001a287a7981 */ /* 0x000ee2000c1e1100 */
[----:B----4-:R-:W-:-:S04]  /*6530*/  IADD3 R44, P3, R44, UR5, RZ ;  /* 0x000000052c2c7c10 */ /* 0x010fc8000ff7e0ff */
[----:B------:R-:W-:Y:S02]  /*6540*/  IADD3.X R45, R47, UR8, RZ, P3, !PT ;  /* 0x000000082f2d7c10 */ /* 0x000fe40009ffe4ff */
[----:B------:R-:W-:Y:S02]  /*6550*/  LOP3.LUT P3, RZ, R3, 0x1, RZ, 0xc0, !PT ;  /* 0x0000000103ff7812 */ /* 0x000fe4000786c0ff */
[----:B------:R-:W4:Y:S01]  /*6560*/  LDL R3, [R1+0x34c] ;  /* 0x00034c0001037983 */ /* 0x000f220000100800 */
[----:B------:R-:W-:-:S05]  /*6570*/  IADD3.X R47, R48, UR8, RZ, P6, !PT ;  /* 0x00000008302f7c10 */ /* 0x000fca000b7fe4ff */
[----:B------:R-:W3:Y:S01]  /*6580*/  LDG.E.U8 R121, desc[UR26][R46.64] ;  /* 0x0000001a2e797981 */ /* 0x000ee2000c1e1100 */
[----:B------:R-:W-:-:S03]  /*6590*/  IADD3 R48, P6, R0, UR5, RZ ;  /* 0x0000000500307c10 */ /* 0x000fc6000ffde0ff */
[----:B------:R-:W2:Y:S01]  /*65a0*/  LDL R0, [R1+0x338] ;  /* 0x0003380001007983 */ /* 0x000ea20000100800 */
[----:B------:R-:W-:Y:S02]  /*65b0*/  IADD3.X R49, R74, UR8, RZ, P6, !PT ;  /* 0x000000084a317c10 */ /* 0x000fe4000b7fe4ff */
[----:B0-----:R-:W-:Y:S01]  /*65c0*/  IADD3 R12, P6, R73, UR5, RZ ;  /* 0x00000005490c7c10 */ /* 0x001fe2000ffde0ff */
[----:B------:R-:W3:Y:S03]  /*65d0*/  LDG.E.U8 R74, desc[UR26][R24.64] ;  /* 0x0000001a184a7981 */ /* 0x000ee6000c1e1100 */
[----:B------:R-:W-:Y:S01]  /*65e0*/  IADD3.X R13, R72, UR8, RZ, P6, !PT ;  /* 0x00000008480d7c10 */ /* 0x000fe2000b7fe4ff */
[----:B------:R-:W3:Y:S01]  /*65f0*/  LDG.E.U8 R48, desc[UR26][R48.64] ;  /* 0x0000001a30307981 */ /* 0x000ee2000c1e1100 */
[----:B------:R-:W-:-:S03]  /*6600*/  IADD3 R22, P6, R71, UR5, RZ ;  /* 0x0000000547167c10 */ /* 0x000fc6000ffde0ff */
[----:B------:R-:W3:Y:S01]  /*6610*/  LDG.E.U8 R72, desc[UR26][R26.64] ;  /* 0x0000001a1a487981 */ /* 0x000ee2000c1e1100 */
[----:B------:R-:W-:Y:S02]  /*6620*/  IADD3.X R23, R70, UR8, RZ, P6, !PT ;  /* 0x0000000846177c10 */ /* 0x000fe4000b7fe4ff */
[----:B-1----:R-:W-:Y:S01]  /*6630*/  IADD3 R8, P6, R69, UR5, RZ ;  /* 0x0000000545087c10 */ /* 0x002fe2000ffde0ff */
[----:B------:R-:W3:Y:S03]  /*6640*/  LDG.E.U8 R25, desc[UR26][R32.64] ;  /* 0x0000001a20197981 */ /* 0x000ee6000c1e1100 */
[----:B------:R-:W-:Y:S01]  /*6650*/  IADD3.X R9, R68, UR8, RZ, P6, !PT ;  /* 0x0000000844097c10 */ /* 0x000fe2000b7fe4ff */
[----:B------:R-:W3:Y:S01]  /*6660*/  LDG.E.U8 R24, desc[UR26][R34.64] ;  /* 0x0000001a22187981 */ /* 0x000ee2000c1e1100 */
[----:B------:R-:W-:-:S03]  /*6670*/  IADD3 R10, P6, R67, UR5, RZ ;  /* 0x00000005430a7c10 */ /* 0x000fc6000ffde0ff */
[----:B------:R0:W3:Y:S01]  /*6680*/  LDG.E.U8 R27, desc[UR26][R28.64] ;  /* 0x0000001a1c1b7981 */ /* 0x0000e2000c1e1100 */
[----:B------:R-:W-:Y:S02]  /*6690*/  IADD3.X R11, R66, UR8, RZ, P6, !PT ;  /* 0x00000008420b7c10 */ /* 0x000fe4000b7fe4ff */
[----:B------:R-:W-:Y:S01]  /*66a0*/  IADD3 R16, P6, R65, UR5, RZ ;  /* 0x0000000541107c10 */ /* 0x000fe2000ffde0ff */
[----:B------:R-:W3:Y:S03]  /*66b0*/  LDG.E.U8 R26, desc[UR26][R30.64] ;  /* 0x0000001a1e1a7981 */ /* 0x000ee6000c1e1100 */
[----:B------:R-:W-:Y:S01]  /*66c0*/  IADD3.X R17, R64, UR8, RZ, P6, !PT ;  /* 0x0000000840117c10 */ /* 0x000fe2000b7fe4ff */
[----:B------:R1:W3:Y:S01]  /*66d0*/  LDG.E.U8 R120, desc[UR26][R12.64] ;  /* 0x0000001a0c787981 */ /* 0x0002e2000c1e1100 */
[----:B------:R-:W-:-:S03]  /*66e0*/  IADD3 R14, P6, R63, UR5, RZ ;  /* 0x000000053f0e7c10 */ /* 0x000fc6000ffde0ff */
[----:B------:R-:W3:Y:S01]  /*66f0*/  LDG.E.U8 R35, desc[UR26][R44.64] ;  /* 0x0000001a2c237981 */ /* 0x000ee2000c1e1100 */
[----:B------:R-:W-:Y:S01]  /*6700*/  IADD3.X R15, R62, UR8, RZ, P6, !PT ;  /* 0x000000083e0f7c10 */ /* 0x000fe2000b7fe4ff */
[----:B0-----:R-:W-:Y:S01]  /*6710*/  FMUL R29, R76, UR20 ;  /* 0x000000144c1d7c20 */ /* 0x001fe20008400000 */
[----:B------:R-:W-:Y:S01]  /*6720*/  FMUL R28, R80, UR20 ;  /* 0x00000014501c7c20 */ /* 0x000fe20008400000 */
[----:B------:R-:W3:Y:S04]  /*6730*/  LDG.E.U8 R33, desc[UR26][R10.64] ;  /* 0x0000001a0a217981 */ /* 0x000ee8000c1e1100 */
[----:B------:R-:W3:Y:S04]  /*6740*/  LDG.E.U8 R34, desc[UR26][R22.64] ;  /* 0x0000001a16227981 */ /* 0x000ee8000c1e1100 */
[----:B------:R-:W3:Y:S01]  /*6750*/  LDG.E.U8 R32, desc[UR26][R16.64] ;  /* 0x0000001a10207981 */ /* 0x000ee2000c1e1100 */
[----:B----4-:R-:W-:-:S03]  /*6760*/  IADD3 R18, P6, R3, UR5, RZ ;  /* 0x0000000503127c10 */ /* 0x010fc6000ffde0ff */
[----:B------:R-:W4:Y:S01]  /*6770*/  LDG.E.U8 R31, desc[UR26][R14.64] ;  /* 0x0000001a0e1f7981 */ /* 0x000f22000c1e1100 */
[----:B--2---:R-:W-:-:S03]  /*6780*/  IADD3.X R19, R0, UR8, RZ, P6, !PT ;  /* 0x0000000800137c10 */ /* 0x004fc6000b7fe4ff */
[----:B------:R-:W2:Y:S01]  /*6790*/  LDL R0, [R1+0x128] ;  /* 0x0001280001007983 */ /* 0x000ea20000100800 */
[----:B------:R-:W-:Y:S02]  /*67a0*/  FMNMX R3, R114, R113, !PT ;  /* 0x0000007172037209 */ /* 0x000fe40007800000 */
[----:B------:R-:W-:Y:S01]  /*67b0*/  FSEL R29, R29, -INF , !P2 ;  /* 0xff8000001d1d7808 */ /* 0x000fe20005000000 */
[----:B------:R-:W4:Y:S01]  /*67c0*/  LDG.E.U8 R30, desc[UR26][R18.64] ;  /* 0x0000001a121e7981 */ /* 0x000f22000c1e1100 */
[----:B------:R-:W-:-:S04]  /*67d0*/  FMNMX R3, R112, R3, !PT ;  /* 0x0000000370037209 */ /* 0x000fc80007800000 */
        /* <DEDUP_REMOVED lines=28> */
[----:B------:R-:W-:-:S05]  /*69a0*/  FMNMX R3, R53, R3, !PT ;  /* 0x0000000335037209 */ /* 0x000fca0007800000 */
[----:B------:R-:W0:Y:S02]  /*69b0*/  SHFL.BFLY PT, R20, R3, 0x2, 0x1f ;  /* 0x0c401f0003147f89 */ /* 0x000e2400000e0000 */
[----:B0-----:R-:W-:-:S05]  /*69c0*/  FMNMX R20, R3, R20, !PT ;  /* 0x0000001403147209 */ /* 0x001fca0007800000 */
[----:B------:R-:W0:Y:S04]  /*69d0*/  SHFL.BFLY PT, R3, R20, 0x1, 0x1f ;  /* 0x0c201f0014037f89 */ /* 0x000e2800000e0000 */
[----:B------:R-:W-:Y:S04]  /*69e0*/  STL [R1+0x148], R78 ;  /* 0x0001484e01007387 */ /* 0x000fe80000100800 */
[----:B---3--:R-:W-:Y:S04]  /*69f0*/  STL [R1+0x144], R74 ;  /* 0x0001444a01007387 */ /* 0x008fe80000100800 */
[----:B------:R-:W-:Y:S04]  /*6a00*/  STL [R1+0x140], R72 ;  /* 0x0001404801007387 */ /* 0x000fe80000100800 */
[----:B------:R3:W-:Y:S04]  /*6a10*/  STL [R1+0x13c], R27 ;  /* 0x00013c1b01007387 */ /* 0x0007e80000100800 */
[----:B------:R-:W-:Y:S04]  /*6a20*/  STL [R1+0x138], R26 ;  /* 0x0001381a01007387 */ /* 0x000fe80000100800 */
[----:B------:R3:W-:Y:S01]  /*6a30*/  STL [R1+0x134], R25 ;  /* 0x0001341901007387 */ /* 0x0007e20000100800 */
[----:B0-----:R-:W-:-:S03]  /*6a40*/  FMNMX R3, R20, R3, !PT ;  /* 0x0000000314037209 */ /* 0x001fc60007800000 */
[----:B------:R0:W-:Y:S04]  /*6a50*/  STL [R1+0x130], R24 ;  /* 0x0001301801007387 */ /* 0x0001e80000100800 */
[----:B------:R-:W4:Y:S04]  /*6a60*/  LDL.LU R20, [R1+0x124] ;  /* 0x0001240001147983 */ /* 0x000f280000300800 */
[----:B------:R-:W4:Y:S04]  /*6a70*/  LDL.LU R49, [R1+0x110] ;  /* 0x0001100001317983 */ /* 0x000f280000300800 */
[----:B------:R-:W4:Y:S04]  /*6a80*/  LDL R65, [R1+0x31c] ;  /* 0x00031c0001417983 */ /* 0x000f280000100800 */
[----:B------:R-:W4:Y:S04]  /*6a90*/  LDL R64, [R1+0x350] ;  /* 0x0003500001407983 */ /* 0x000f280000100800 */
[----:B------:R-:W4:Y:S04]  /*6aa0*/  LDL R63, [R1+0x32c] ;  /* 0x00032c00013f7983 */ /* 0x000f280000100800 */
[----:B------:R-:W4:Y:S04]  /*6ab0*/  LDL R62, [R1+0x348] ;  /* 0x00034800013e7983 */ /* 0x000f280000100800 */
[----:B------:R-:W4:Y:S01]  /*6ac0*/  LDL R13, [R1+0x334] ;  /* 0x00033400010d7983 */ /* 0x000f220000100800 */
[----:B--2---:R-:W-:-:S03]  /*6ad0*/  FMNMX R3, R3, R0, !PT ;  /* 0x0000000003037209 */ /* 0x004fc60007800000 */
[----:B------:R-:W2:Y:S04]  /*6ae0*/  LDL R0, [R1+0x320] ;  /* 0x0003200001007983 */ /* 0x000ea80000100800 */
[----:B------:R-:W2:Y:S04]  /*6af0*/  LDL.LU R46, [R1+0x120] ;  /* 0x00012000012e7983 */ /* 0x000ea80000300800 */
[----:B------:R-:W2:Y:S04]  /*6b00*/  LDL.LU R47, [R1+0x11c] ;  /* 0x00011c00012f7983 */ /* 0x000ea80000300800 */
[----:B------:R-:W2:Y:S04]  /*6b10*/  LDL.LU R44, [R1+0x118] ;  /* 0x00011800012c7983 */ /* 0x000ea80000300800 */
[----:B------:R-:W2:Y:S04]  /*6b20*/  LDL.LU R45, [R1+0x114] ;  /* 0x00011400012d7983 */ /* 0x000ea80000300800 */
[----:B------:R-:W2:Y:S04]  /*6b30*/  LDL.LU R40, [R1+0x10c] ;  /* 0x00010c0001287983 */ /* 0x000ea80000300800 */
[----:B------:R-:W2:Y:S04]  /*6b40*/  LDL.LU R41, [R1+0x108] ;  /* 0x0001080001297983 */ /* 0x000ea80000300800 */
[----:B------:R-:W2:Y:S04]  /*6b50*/  LDL.LU R21, [R1+0x104] ;  /* 0x0001040001157983 */ /* 0x000ea80000300800 */
[----:B------:R-:W2:Y:S01]  /*6b60*/  LDL.LU R37, [R1+0x100] ;  /* 0x0001000001257983 */ /* 0x000ea20000300800 */
[----:B-1----:R-:W-:-:S03]  /*6b70*/  FADD R12, R114, -R3 ;  /* 0x80000003720c7221 */ /* 0x002fc60000000000 */
[----:B------:R1:W2:Y:S02]  /*6b80*/  LDG.E.U8 R114, desc[UR26][R8.64] ;  /* 0x0000001a08727981 */ /* 0x0002a4000c1e1100 */
[----:B-1----:R-:W-:-:S01]  /*6b90*/  FADD R8, R113, -R3 ;  /* 0x8000000371087221 */ /* 0x002fc20000000000 */
[----:B------:R-:W-:-:S03]  /*6ba0*/  FADD R9, R112, -R3 ;  /* 0x8000000370097221 */ /* 0x000fc60000000000 */
[----:B------:R-:W-:Y:S01]  /*6bb0*/  FMUL R8, R8, 1.4426950216293334961 ;  /* 0x3fb8aa3b08087820 */ /* 0x000fe20000400000 */
[----:B------:R-:W-:-:S03]  /*6bc0*/  FMUL R9, R9, 1.4426950216293334961 ;  /* 0x3fb8aa3b09097820 */ /* 0x000fc60000400000 */
[----:B------:R1:W-:Y:S02]  /*6bd0*/  MUFU.EX2 R112, R8 ;  /* 0x0000000800707308 */ /* 0x0003e40000000800 */
[----:B-1----:R-:W-:-:S06]  /*6be0*/  FADD R8, R107, -R3 ;  /* 0x800000036b087221 */ /* 0x002fcc0000000000 */
[----:B------:R1:W-:Y:S02]  /*6bf0*/  MUFU.EX2 R107, R9 ;  /* 0x00000009006b7308 */ /* 0x0003e40000000800 */
[----:B-1----:R-:W-:Y:S01]  /*6c00*/  FMUL R9, R8, 1.4426950216293334961 ;  /* 0x3fb8aa3b08097820 */ /* 0x002fe20000400000 */
[----:B------:R-:W-:-:S04]  /*6c10*/  FADD R8, R104, -R3 ;  /* 0x8000000368087221 */ /* 0x000fc80000000000 */
[----:B------:R-:W-:Y:S01]  /*6c20*/  FMUL R87, R8, 1.4426950216293334961 ;  /* 0x3fb8aa3b08577820 */ /* 0x000fe20000400000 */
[----:B---3--:R-:W-:Y:S01]  /*6c30*/  FMUL R27, R77, UR20 ;  /* 0x000000144d1b7c20 */ /* 0x008fe20008400000 */
[----:B------:R1:W-:Y:S01]  /*6c40*/  MUFU.EX2 R104, R9 ;  /* 0x0000000900687308 */ /* 0x0003e20000000800 */
[----:B------:R-:W-:-:S03]  /*6c50*/  FADD R10, R98, -R3 ;  /* 0x80000003620a7221 */ /* 0x000fc60000000000 */
[----:B------:R-:W-:Y:S01]  /*6c60*/  FSEL R27, R27, -INF , !P0 ;  /* 0xff8000001b1b7808 */ /* 0x000fe20004000000 */
[----:B------:R-:W-:Y:S01]  /*6c70*/  FMUL R25, R81, UR20 ;  /* 0x0000001451197c20 */ /* 0x000fe20008400000 */
[----:B----4-:R-:W-:Y:S01]  /*6c80*/  FMNMX R8, R49, R20, !PT ;  /* 0x0000001431087209 */ /* 0x010fe20007800000 */
[----:B-1----:R-:W-:-:S01]  /*6c90*/  FADD R9, R99, -R3 ;  /* 0x8000000363097221 */ /* 0x002fc20000000000 */
[----:B------:R-:W-:Y:S01]  /*6ca0*/  FSEL R28, R28, -INF , !P4 ;  /* 0xff8000001c1c7808 */ /* 0x000fe20006000000 */
[----:B------:R-:W-:Y:S02]  /*6cb0*/  FMUL R10, R10, 1.4426950216293334961 ;  /* 0x3fb8aa3b0a0a7820 */ /* 0x000fe40000400000 */
[----:B------:R-:W-:Y:S01]  /*6cc0*/  FMUL R9, R9, 1.4426950216293334961 ;  /* 0x3fb8aa3b09097820 */ /* 0x000fe20000400000 */
[----:B------:R-:W-:Y:S01]  /*6cd0*/  FMUL R26, R84, UR20 ;  /* 0x00000014541a7c20 */ /* 0x000fe20008400000 */
[----:B------:R-:W-:Y:S02]  /*6ce0*/  FSEL R25, R25, -INF , !P1 ;  /* 0xff80000019197808 */ /* 0x000fe40004800000 */
[----:B------:R1:W-:Y:S01]  /*6cf0*/  MUFU.EX2 R98, R9 ;  /* 0x0000000900627308 */ /* 0x0003e20000000800 */
[----:B--2---:R-:W-:-:S04]  /*6d00*/  FMNMX R8, R46, R8, !PT ;  /* 0x000000082e087209 */ /* 0x004fc80007800000 */
        /* <DEDUP_REMOVED lines=24> */
[----:B------:R-:W-:Y:S01]  /*6e90*/  FMNMX R8, R27, R8, !PT ;  /* 0x000000081b087209 */ /* 0x000fe20007800000 */
[----:B-1----:R-:W-:-:S03]  /*6ea0*/  FADD R9, R97, -R3 ;  /* 0x8000000361097221 */ /* 0x002fc60000000000 */
[----:B------:R-:W-:Y:S01]  /*6eb0*/  FMNMX R8, R28, R8, !PT ;  /* 0x000000081c087209 */ /* 0x000fe20007800000 */
[----:B------:R1:W-:Y:S01]  /*6ec0*/  MUFU.EX2 R97, R10 ;  /* 0x0000000a00617308 */ /* 0x0003e20000000800 */
[----:B0-----:R-:W-:Y:S01]  /*6ed0*/  FMUL R24, R85, UR20 ;  /* 0x0000001455187c20 */ /* 0x001fe20008400000 */
[----:B------:R-:W-:Y:S02]  /*6ee0*/  FSEL R26, R26, -INF , !P5 ;  /* 0xff8000001a1a7808 */ /* 0x000fe40006800000 */
[----:B------:R-:W-:Y:S01]  /*6ef0*/  FMNMX R8, R25, R8, !PT ;  /* 0x0000000819087209 */ /* 0x000fe20007800000 */
[----:B-1----:R-:W-:Y:S01]  /*6f00*/  FADD R10, R96, -R3 ;  /* 0x80000003600a7221 */ /* 0x002fe20000000000 */
[----:B------:R-:W-:Y:S02]  /*6f10*/  FSEL R24, R24, -INF , !P3 ;  /* 0xff80000018187808 */ /* 0x000fe40005800000 */
[----:B------:R-:W-:Y:S01]  /*6f20*/  FMNMX R8, R26, R8, !PT ;  /* 0x000000081a087209 */ /* 0x000fe20007800000 */
[----:B------:R-:W-:-:S04]  /*6f30*/  FMUL R10, R10, 1.4426950216293334961 ;  /* 0x3fb8aa3b0a0a7820 */ /* 0x000fc80000400000 */
[----:B------:R0:W-:Y:S02]  /*6f40*/  MUFU.EX2 R86, R10 ;  /* 0x0000000a00567308 */ /* 0x0001e40000000800 */
[----:B0-----:R-:W-:Y:S02]  /*6f50*/  FMNMX R10, R24, R8, !PT ;  /* 0x00000008180a7209 */ /* 0x001fe40007800000 */
[----:B------:R-:W-:Y:S02]  /*6f60*/  IADD3 R8, P0, R0, UR5, RZ ;  /* 0x0000000500087c10 */ /* 0x000fe4000ff1e0ff */
[----:B------:R-:W2:Y:S01]  /*6f70*/  LDL R0, [R1+0x340] ;  /* 0x0003400001007983 */ /* 0x000ea20000100800 */
[----:B------:R-:W-:-:S04]  /*6f80*/  FMUL R9, R9, 1.4426950216293334961 ;  /* 0x3fb8aa3b09097820 */ /* 0x000fc80000400000 */
[----:B------:R0:W-:Y:S02]  /*6f90*/  MUFU.EX2 R96, R9 ;  /* 0x0000000900607308 */ /* 0x0001e40000000800 */
[----:B0-----:R-:W-:-:S05]  /*6fa0*/  IADD3.X R9, R65, UR8, RZ, P0, !PT ;  /* 0x0000000841097c10 */ /* 0x001fca00087fe4ff */
[----:B------:R0:W3:Y:S02]  /*6fb0*/  LDG.E.U8 R84, desc[UR26][R8.64] ;  /* 0x0000001a08547981 */ /* 0x0000e4000c1e1100 */
[----:B0-----:R-:W-:-:S04]  /*6fc0*/  IADD3 R8, P0, R64, UR5, RZ ;  /* 0x0000000540087c10 */ /* 0x001fc8000ff1e0ff */
[----:B------:R-:W-:-:S05]  /*6fd0*/  IADD3.X R9, R63, UR8, RZ, P0, !PT ;  /* 0x000000083f097c10 */ /* 0x000fca00087fe4ff */
[----:B------:R0:W4:Y:S01]  /*6fe0*/  LDG.E.U8 R81, desc[UR26][R8.64] ;  /* 0x0000001a08517981 */ /* 0x000122000c1e1100 */
[----:B------:R-:W-:Y:S01]  /*6ff0*/  FMUL R12, R12, 1.4426950216293334961 ;  /* 0x3fb8aa3b0c0c7820 */ /* 0x000fe20000400000 */
[----:B0-----:R-:W-:-:S04]  /*7000*/  IADD3 R8, P0, R62, UR5, RZ ;  /* 0x000000053e087c10 */ /* 0x001fc8000ff1e0ff */
[----:B------:R-:W-:Y:S01]  /*7010*/  IADD3.X R9, R13, UR8, RZ, P0, !PT ;  /* 0x000000080d097c10 */ /* 0x000fe200087fe4ff */
[----:B------:R0:W1:Y:S04]  /*7020*/  MUFU.EX2 R113, R12 ;  /* 0x0000000c00717308 */ /* 0x0000680000000800 */
[----:B------:R2:W4:Y:S04]  /*7030*/  LDG.E.U8 R80, desc[UR26][R8.64] ;  /* 0x0000001a08507981 */ /* 0x000528000c1e1100 */
[----:B0-----:R-:W3:Y:S01]  /*7040*/  LDL R12, [R1+0x33c] ;  /* 0x00033c00010c7983 */ /* 0x001ee20000100800 */
[----:B--2---:R-:W-:-:S03]  /*7050*/  IADD3 R8, P0, R0, UR5, RZ ;  /* 0x0000000500087c10 */ /* 0x004fc6000ff1e0ff */
[----:B------:R-:W2:Y:S04]  /*7060*/  LDL.LU R0, [R1+0x12c] ;  /* 0x00012c0001007983 */ /* 0x000ea80000300800 */
[----:B------:R-:W0:Y:S01]  /*7070*/  SHFL.BFLY PT, R11, R10, 0x2, 0x1f ;  /* 0x0c401f000a0b7f89 */ /* 0x000e2200000e0000 */
[----:B------:R-:W-:-:S01]  /*7080*/  FADD R5, R5, -R3 ;  /* 0x8000000305057221 */ /* 0x000fc20000000000 */
[----:B0-----:R-:W-:-:S05]  /*7090*/  FMNMX R10, R10, R11, !PT ;  /* 0x0000000b0a0a7209 */ /* 0x001fca0007800000 */
[----:B------:R-:W0:Y:S01]  /*70a0*/  SHFL.BFLY PT, R11, R10, 0x1, 0x1f ;  /* 0x0c201f000a0b7f89 */ /* 0x000e2200000e0000 */
[----:B------:R-:W-:Y:S01]  /*70b0*/  FMUL R5, R5, 1.4426950216293334961 ;  /* 0x3fb8aa3b05057820 */ /* 0x000fe20000400000 */
[----:B------:R-:W-:-:S03]  /*70c0*/  FADD R7, R7, -R3 ;  /* 0x8000000307077221 */ /* 0x000fc60000000000 */
[----:B------:R1:W-:Y:S02]  /*70d0*/  MUFU.EX2 R62, R5 ;  /* 0x00000005003e7308 */ /* 0x0003e40000000800 */
[----:B-1----:R-:W-:Y:S01]  /*70e0*/  FMUL R5, R7, 1.4426950216293334961 ;  /* 0x3fb8aa3b07057820 */ /* 0x002fe20000400000 */
[----:B0-----:R-:W-:Y:S01]  /*70f0*/  FMNMX R7, R10, R11, !PT ;  /* 0x0000000b0a077209 */ /* 0x001fe20007800000 */
[----:B------:R-:W-:-:S01]  /*7100*/  FADD R90, R90, -R3 ;  /* 0x800000035a5a7221 */ /* 0x000fc20000000000 */
[--C-:B------:R-:W-:Y:S01]  /*7110*/  FADD R91, R91, -R3.reuse ;  /* 0x800000035b5b7221 */ /* 0x100fe20000000000 */
[----:B------:R-:W-:-:S01]  /*7120*/  FADD R92, R92, -R3 ;  /* 0x800000035c5c7221 */ /* 0x000fc20000000000 */
[--C-:B------:R-:W-:Y:S01]  /*7130*/  FADD R93, R93, -R3.reuse ;  /* 0x800000035d5d7221 */ /* 0x100fe20000000000 */
[----:B------:R-:W-:-:S01]  /*7140*/  FADD R71, R88, -R3 ;  /* 0x8000000358477221 */ /* 0x000fc20000000000 */
[--C-:B------:R-:W-:Y:S01]  /*7150*/  FADD R94, R94, -R3.reuse ;  /* 0x800000035e5e7221 */ /* 0x100fe20000000000 */
[----:B------:R-:W-:-:S01]  /*7160*/  FADD R72, R89, -R3 ;  /* 0x8000000359487221 */ /* 0x000fc20000000000 */
[----:B------:R-:W-:Y:S01]  /*7170*/  FMUL R73, R90, 1.4426950216293334961 ;  /* 0x3fb8aa3b5a497820 */ /* 0x000fe20000400000 */
[----:B------:R-:W-:Y:S01]  /*7180*/  FMUL R74, R91, 1.4426950216293334961 ;  /* 0x3fb8aa3b5b4a7820 */ /* 0x000fe20000400000 */
[----:B------:R-:W-:Y:S01]  /*7190*/  FMUL R78, R92, 1.4426950216293334961 ;  /* 0x3fb8aa3b5c4e7820 */ /* 0x000fe20000400000 */
[----:B------:R-:W-:Y:S01]  /*71a0*/  FMUL R79, R93, 1.4426950216293334961 ;  /* 0x3fb8aa3b5d4f7820 */ /* 0x000fe20000400000 */
[----:B------:R-:W-:Y:S01]  /*71b0*/  FMUL R82, R94, 1.4426950216293334961 ;  /* 0x3fb8aa3b5e527820 */ /* 0x000fe20000400000 */
[----:B---3--:R-:W-:-:S05]  /*71c0*/  IADD3.X R9, R12, UR8, RZ, P0, !PT ;  /* 0x000000080c097c10 */ /* 0x008fca00087fe4ff */
[----:B------:R0:W3:Y:S01]  /*71d0*/  LDG.E.U8 R77, desc[UR26][R8.64] ;  /* 0x0000001a084d7981 */ /* 0x0000e2000c1e1100 */
[----:B--2---:R-:W-:-:S05]  /*71e0*/  FMNMX R7, R7, R0, !PT ;  /* 0x0000000007077209 */ /* 0x004fca0007800000 */
[--C-:B------:R-:W-:Y:S02]  /*71f0*/  FADD R18, R2, -R7.reuse ;  /* 0x8000000702127221 */ /* 0x100fe40000000000 */
[----:B------:R-:W2:Y:S01]  /*7200*/  LDL.LU R2, [R1+0x428] ;  /* 0x0004280001027983 */ /* 0x000ea20000300800 */
[----:B------:R-:W-:-:S03]  /*7210*/  FADD R22, R4, -R7 ;  /* 0x8000000704167221 */ /* 0x000fc60000000000 */
[----:B------:R-:W4:Y:S04]  /*7220*/  LDL.LU R4, [R1+0x424] ;  /* 0x0004240001047983 */ /* 0x000f280000300800 */
[----:B------:R-:W4:Y:S04]  /*7230*/  LDL.LU R88, [R1+0x148] ;  /* 0x0001480001587983 */ /* 0x000f280000300800 */
[----:B------:R-:W3:Y:S04]  /*7240*/  LDL.LU R89, [R1+0x144] ;  /* 0x0001440001597983 */ /* 0x000ee80000300800 */
[----:B------:R-:W3:Y:S04]  /*7250*/  LDL.LU R90, [R1+0x140] ;  /* 0x00014000015a7983 */ /* 0x000ee80000300800 */
[----:B------:R-:W3:Y:S04]  /*7260*/  LDL.LU R91, [R1+0x13c] ;  /* 0x00013c00015b7983 */ /* 0x000ee80000300800 */
[----:B------:R-:W3:Y:S04]  /*7270*/  LDL.LU R92, [R1+0x138] ;  /* 0x00013800015c7983 */ /* 0x000ee80000300800 */
[----:B------:R-:W3:Y:S04]  /*7280*/  LDL.LU R93, [R1+0x134] ;  /* 0x00013400015d7983 */ /* 0x000ee80000300800 */
[----:B------:R-:W3:Y:S04]  /*7290*/  LDL.LU R94, [R1+0x130] ;  /* 0x00013000015e7983 */ /* 0x000ee80000300800 */
[----:B------:R-:W4:Y:S01]  /*72a0*/  LDL.LU R99, [R1+0x128] ;  /* 0x0001280001637983 */ /* 0x000f220000300800 */
[----:B------:R-:W-:-:S01]  /*72b0*/  FADD R95, R95, -R3 ;  /* 0x800000035f5f7221 */ /* 0x000fc20000000000 */
[----:B------:R-:W-:Y:S03]  /*72c0*/  BAR.SYNC.DEFER_BLOCKING 0x0 ;  /* 0x0000000000007b1d */ /* 0x000fe60000010000 */
[----:B------:R-:W-:-:S03]  /*72d0*/  FMUL R83, R95, 1.4426950216293334961 ;  /* 0x3fb8aa3b5f537820 */ /* 0x000fc60000400000 */
[----:B------:R-:W1:Y:S01]  /*72e0*/  S2R R95, SR_TID.X ;  /* 0x00000000005f7919 */ /* 0x000e620000002100 */
[----:B------:R-:W-:-:S01]  /*72f0*/  FADD R12, R49, -R7 ;  /* 0x80000007310c7221 */ /* 0x000fc20000000000 */
[--C-:B0-----:R-:W-:Y:S01]  /*7300*/  FADD R9, R20, -R7.reuse ;  /* 0x8000000714097221 */ /* 0x101fe20000000000 */
        /* <DEDUP_REMOVED lines=8> */
[----:B------:R-:W-:-:S01]  /*7390*/  FADD R21, R37, -R7 ;  /* 0x8000000725157221 */ /* 0x000fc20000000000 */
[--C-:B------:R-:W-:Y:S01]  /*73a0*/  FADD R23, R124, -R7.reuse ;  /* 0x800000077c177221 */ /* 0x100fe20000000000 */
[----:B------:R-:W-:-:S01]  /*73b0*/  FADD R40, R123, -R7 ;  /* 0x800000077b287221 */ /* 0x000fc20000000000 */
[----:B------:R-:W-:Y:S01]  /*73c0*/  FADD R41, R116, -R7 ;  /* 0x8000000774297221 */ /* 0x000fe20000000000 */
[----:B------:R-:W-:Y:S01]  /*73d0*/  FMUL R12, R12, 1.4426950216293334961 ;  /* 0x3fb8aa3b0c0c7820 */ /* 0x000fe20000400000 */
[----:B------:R-:W-:Y:S01]  /*73e0*/  FMUL R9, R9, 1.4426950216293334961 ;  /* 0x3fb8aa3b09097820 */ /* 0x000fe20000400000 */
[----:B------:R-:W-:Y:S01]  /*73f0*/  FMUL R13, R13, 1.4426950216293334961 ;  /* 0x3fb8aa3b0d0d7820 */ /* 0x000fe20000400000 */
[----:B------:R-:W-:Y:S01]  /*7400*/  FMUL R14, R14, 1.4426950216293334961 ;  /* 0x3fb8aa3b0e0e7820 */ /* 0x000fe20000400000 */
[----:B------:R-:W-:Y:S01]  /*7410*/  FMUL R15, R15, 1.4426950216293334961 ;  /* 0x3fb8aa3b0f0f7820 */ /* 0x000fe20000400000 */
[----:B------:R-:W-:Y:S01]  /*7420*/  FMUL R16, R16, 1.4426950216293334961 ;  /* 0x3fb8aa3b10107820 */ /* 0x000fe20000400000 */
[----:B------:R-:W-:Y:S01]  /*7430*/  FMUL R17, R17, 1.4426950216293334961 ;  /* 0x3fb8aa3b11117820 */ /* 0x000fe20000400000 */
[----:B------:R-:W-:Y:S01]  /*7440*/  FMUL R18, R18, 1.4426950216293334961 ;  /* 0x3fb8aa3b12127820 */ /* 0x000fe20000400000 */
[----:B------:R-:W-:-:S01]  /*7450*/  FADD R57, R57, -R3 ;  /* 0x8000000339397221 */ /* 0x000fc20000000000 */
[----:B------:R-:W-:Y:S01]  /*7460*/  FMUL R19, R19, 1.4426950216293334961 ;  /* 0x3fb8aa3b13137820 */ /* 0x000fe20000400000 */
[----:B------:R-:W-:Y:S01]  /*7470*/  FMUL R20, R20, 1.4426950216293334961 ;  /* 0x3fb8aa3b14147820 */ /* 0x000fe20000400000 */
[----:B------:R-:W-:Y:S01]  /*7480*/  FMUL R21, R21, 1.4426950216293334961 ;  /* 0x3fb8aa3b15157820 */ /* 0x000fe20000400000 */
[----:B------:R-:W-:Y:S01]  /*7490*/  FMUL R22, R22, 1.4426950216293334961 ;  /* 0x3fb8aa3b16167820 */ /* 0x000fe20000400000 */
[----:B------:R-:W-:Y:S01]  /*74a0*/  FMUL R23, R23, 1.4426950216293334961 ;  /* 0x3fb8aa3b17177820 */ /* 0x000fe20000400000 */
[----:B------:R-:W-:Y:S01]  /*74b0*/  FMUL R40, R40, 1.4426950216293334961 ;  /* 0x3fb8aa3b28287820 */ /* 0x000fe20000400000 */
[----:B------:R-:W-:Y:S01]  /*74c0*/  FMUL R41, R41, 1.4426950216293334961 ;  /* 0x3fb8aa3b29297820 */ /* 0x000fe20000400000 */
[----:B------:R-:W0:Y:S01]  /*74d0*/  MUFU.EX2 R87, R87 ;  /* 0x0000005700577308 */ /* 0x000e220000000800 */
[----:B------:R-:W-:-:S01]  /*74e0*/  FADD R61, R61, -R3 ;  /* 0x800000033d3d7221 */ /* 0x000fc20000000000 */
[--C-:B------:R-:W-:Y:S01]  /*74f0*/  FADD R67, R58, -R3.reuse ;  /* 0x800000033a437221 */ /* 0x100fe20000000000 */
[----:B------:R-:W-:-:S01]  /*7500*/  FADD R65, R56, -R3 ;  /* 0x8000000338417221 */ /* 0x000fc20000000000 */
[--C-:B------:R-:W-:Y:S01]  /*7510*/  FADD R60, R60, -R3.reuse ;  /* 0x800000033c3c7221 */ /* 0x100fe20000000000 */
[----:B------:R-:W-:-:S01]  /*7520*/  FADD R59, R59, -R3 ;  /* 0x800000033b3b7221 */ /* 0x000fc20000000000 */
[----:B------:R-:W-:-:S02]  /*7530*/  FADD R55, R55, -R3 ;  /* 0x8000000337377221 */ /* 0x000fc40000000000 */
[----:B------:R-:W0:Y:S01]  /*7540*/  MUFU.EX2 R83, R83 ;  /* 0x0000005300537308 */ /* 0x000e220000000800 */
[----:B------:R-:W-:Y:S01]  /*7550*/  FMUL R57, R57, 1.4426950216293334961 ;  /* 0x3fb8aa3b39397820 */ /* 0x000fe20000400000 */
[----:B------:R-:W-:Y:S01]  /*7560*/  FMUL R71, R71, 1.4426950216293334961 ;  /* 0x3fb8aa3b47477820 */ /* 0x000fe20000400000 */
[----:B------:R-:W-:Y:S01]  /*7570*/  FMUL R61, R61, 1.4426950216293334961 ;  /* 0x3fb8aa3b3d3d7820 */ /* 0x000fe20000400000 */
[----:B------:R-:W-:Y:S01]  /*7580*/  FMUL R67, R67, 1.4426950216293334961 ;  /* 0x3fb8aa3b43437820 */ /* 0x000fe20000400000 */
[----:B------:R-:W-:-:S03]  /*7590*/  FMUL R65, R65, 1.4426950216293334961 ;  /* 0x3fb8aa3b41417820 */ /* 0x000fc60000400000 */
[----:B------:R-:W-:Y:S01]  /*75a0*/  MUFU.EX2 R82, R82 ;  /* 0x0000005200527308 */ /* 0x000fe20000000800 */
[----:B------:R-:W-:-:S01]  /*75b0*/  FADD R110, R110, -R7 ;  /* 0x800000076e6e7221 */ /* 0x000fc20000000000 */
[--C-:B------:R-:W-:Y:S01]  /*75c0*/  FADD R111, R111, -R7.reuse ;  /* 0x800000076f6f7221 */ /* 0x100fe20000000000 */
[----:B------:R-:W-:-:S01]  /*75d0*/  FADD R109, R109, -R7 ;  /* 0x800000076d6d7221 */ /* 0x000fc20000000000 */
[--C-:B------:R-:W-:Y:S01]  /*75e0*/  FADD R108, R108, -R7.reuse ;  /* 0x800000076c6c7221 */ /* 0x100fe20000000000 */
[----:B------:R-:W-:-:S03]  /*75f0*/  FADD R106, R106, -R7 ;  /* 0x800000076a6a7221 */ /* 0x000fc60000000000 */
[----:B------:R-:W-:Y:S01]  /*7600*/  MUFU.EX2 R79, R79 ;  /* 0x0000004f004f7308 */ /* 0x000fe20000000800 */
[----:B------:R-:W-:-:S01]  /*7610*/  FADD R105, R105, -R7 ;  /* 0x8000000769697221 */ /* 0x000fc20000000000 */
[--C-:B------:R-:W-:Y:S01]  /*7620*/  FADD R103, R103, -R7.reuse ;  /* 0x8000000767677221 */ /* 0x100fe20000000000 */
[----:B------:R-:W-:-:S05]  /*7630*/  FADD R102, R102, -R7 ;  /* 0x8000000766667221 */ /* 0x000fca0000000000 */
[----:B------:R-:W-:Y:S01]  /*7640*/  MUFU.EX2 R78, R78 ;  /* 0x0000004e004e7308 */ /* 0x000fe20000000800 */
[----:B------:R-:W-:Y:S01]  /*7650*/  FMUL R60, R60, 1.4426950216293334961 ;  /* 0x3fb8aa3b3c3c7820 */ /* 0x000fe20000400000 */
[----:B------:R-:W-:Y:S01]  /*7660*/  FMUL R59, R59, 1.4426950216293334961 ;  /* 0x3fb8aa3b3b3b7820 */ /* 0x000fe20000400000 */
[----:B------:R-:W-:-:S05]  /*7670*/  FMUL R55, R55, 1.4426950216293334961 ;  /* 0x3fb8aa3b37377820 */ /* 0x000fca0000400000 */
[----:B------:R-:W0:Y:S01]  /*7680*/  MUFU.EX2 R74, R74 ;  /* 0x0000004a004a7308 */ /* 0x000e220000000800 */
[----:B------:R-:W-:-:S07]  /*7690*/  FADD R54, R54, -R3 ;  /* 0x8000000336367221 */ /* 0x000fce0000000000 */
[----:B------:R-:W-:Y:S01]  /*76a0*/  MUFU.EX2 R73, R73 ;  /* 0x0000004900497308 */ /* 0x000fe20000000800 */
[----:B------:R-:W-:-:S07]  /*76b0*/  FADD R50, R50, -R3 ;  /* 0x8000000332327221 */ /* 0x000fce0000000000 */
[----:B------:R-:W-:Y:S01]  /*76c0*/  MUFU.EX2 R72, R72 ;  /* 0x0000004800487308 */ /* 0x000fe20000000800 */
[----:B------:R-:W-:-:S01]  /*76d0*/  FADD R51, R51, -R3 ;  /* 0x8000000333337221 */ /* 0x000fc20000000000 */
[----:B------:R-:W-:-:S06]  /*76e0*/  FADD R53, R53, -R3 ;  /* 0x8000000335357221 */ /* 0x000fcc0000000000 */
[----:B------:R-:W-:Y:S01]  /*76f0*/  MUFU.EX2 R12, R12 ;  /* 0x0000000c000c7308 */ /* 0x000fe20000000800 */
[----:B------:R-:W-:Y:S01]  /*7700*/  FMUL R44, R111, 1.4426950216293334961 ;  /* 0x3fb8aa3b6f2c7820 */ /* 0x000fe20000400000 */
[----:B------:R-:W-:-:S06]  /*7710*/  FMUL R45, R109, 1.4426950216293334961 ;  /* 0x3fb8aa3b6d2d7820 */ /* 0x000fcc0000400000 */
[----:B------:R-:W0:Y:S01]  /*7720*/  MUFU.EX2 R9, R9 ;  /* 0x0000000900097308 */ /* 0x000e220000000800 */
[----:B------:R-:W-:Y:S01]  /*7730*/  FMUL R46, R108, 1.4426950216293334961 ;  /* 0x3fb8aa3b6c2e7820 */ /* 0x000fe20000400000 */
[----:B------:R-:W-:-:S06]  /*7740*/  FMUL R47, R106, 1.4426950216293334961 ;  /* 0x3fb8aa3b6a2f7820 */ /* 0x000fcc0000400000 */
[----:B------:R-:W-:Y:S01]  /*7750*/  MUFU.EX2 R13, R13 ;  /* 0x0000000d000d7308 */ /* 0x000fe20000000800 */
[----:B------:R-:W-:-:S07]  /*7760*/  FMUL R49, R103, 1.4426950216293334961 ;  /* 0x3fb8aa3b67317820 */ /* 0x000fce0000400000 */
[----:B------:R-:W0:Y:S01]  /*7770*/  MUFU.EX2 R14, R14 ;  /* 0x0000000e000e7308 */ /* 0x000e220000000800 */
[----:B------:R-:W-:-:S01]  /*7780*/  FADD R52, R52, -R3 ;  /* 0x8000000334347221 */ /* 0x000fc20000000000 */
[--C-:B------:R-:W-:Y:S01]  /*7790*/  FADD R27, R27, -R7.reuse ;  /* 0x800000071b1b7221 */ /* 0x100fe20000000000 */
[----:B------:R-:W-:-:S05]  /*77a0*/  FADD R25, R25, -R7 ;  /* 0x8000000719197221 */ /* 0x000fca0000000000 */
[----:B------:R-:W-:Y:S01]  /*77b0*/  MUFU.EX2 R15, R15 ;  /* 0x0000000f000f7308 */ /* 0x000fe20000000800 */
[----:B------:R-:W-:-:S07]  /*77c0*/  FMUL R54, R54, 1.4426950216293334961 ;  /* 0x3fb8aa3b36367820 */ /* 0x000fce0000400000 */
[----:B------:R-:W0:Y:S08]  /*77d0*/  MUFU.EX2 R16, R16 ;  /* 0x0000001000107308 */ /* 0x000e300000000800 */
[----:B------:R-:W-:Y:S08]  /*77e0*/  MUFU.EX2 R17, R17 ;  /* 0x0000001100117308 */ /* 0x000ff00000000800 */
[----:B------:R-:W0:Y:S01]  /*77f0*/  MUFU.EX2 R18, R18 ;  /* 0x0000001200127308 */ /* 0x000e220000000800 */
[----:B------:R-:W-:-:S07]  /*7800*/  FMUL R10, R51, 1.4426950216293334961 ;  /* 0x3fb8aa3b330a7820 */ /* 0x000fce0000400000 */
[----:B------:R-:W-:Y:S01]  /*7810*/  MUFU.EX2 R19, R19 ;  /* 0x0000001300137308 */ /* 0x000fe20000000800 */
[----:B------:R-:W-:-:S07]  /*7820*/  FMUL R11, R53, 1.4426950216293334961 ;  /* 0x3fb8aa3b350b7820 */ /* 0x000fce0000400000 */
[----:B------:R-:W0:Y:S08]  /*7830*/  MUFU.EX2 R20, R20 ;  /* 0x0000001400147308 */ /* 0x000e300000000800 */
[----:B------:R-:W-:Y:S08]  /*7840*/  MUFU.EX2 R21, R21 ;  /* 0x0000001500157308 */ /* 0x000ff00000000800 */
[----:B------:R-:W-:Y:S08]  /*7850*/  MUFU.EX2 R22, R22 ;  /* 0x0000001600167308 */ /* 0x000ff00000000800 */
[----:B------:R-:W-:Y:S08]  /*7860*/  MUFU.EX2 R23, R23 ;  /* 0x0000001700177308 */ /* 0x000ff00000000800 */
[----:B------:R-:W0:Y:S08]  /*7870*/  MUFU.EX2 R40, R40 ;  /* 0x0000002800287308 */ /* 0x000e300000000800 */
[----:B------:R-:W-:Y:S01]  /*7880*/  MUFU.EX2 R41, R41 ;  /* 0x0000002900297308 */ /* 0x000fe20000000800 */
[----:B------:R-:W-:Y:S01]  /*7890*/  FMUL R8, R52, 1.4426950216293334961 ;  /* 0x3fb8aa3b34087820 */ /* 0x000fe20000400000 */
[----:B------:R-:W-:-:S06]  /*78a0*/  FADD R51, R29, -R7 ;  /* 0x800000071d337221 */ /* 0x000fcc0000000000 */
[----:B------:R1:W-:Y:S01]  /*78b0*/  MUFU.EX2 R66, R57 ;  /* 0x0000003900427308 */ /* 0x0003e20000000800 */
[----:B------:R-:W-:Y:S01]  /*78c0*/  FMUL R27, R27, 1.4426950216293334961 ;  /* 0x3fb8aa3b1b1b7820 */ /* 0x000fe20000400000 */
[----:B------:R-:W-:Y:S01]  /*78d0*/  FADD R53, R28, -R7 ;  /* 0x800000071c357221 */ /* 0x000fe20000000000 */
[----:B------:R-:W-:-:S05]  /*78e0*/  FMUL R25, R25, 1.4426950216293334961 ;  /* 0x3fb8aa3b19197820 */ /* 0x000fca0000400000 */
[----:B------:R0:W-:Y:S01]  /*78f0*/  MUFU.EX2 R68, R61 ;  /* 0x0000003d00447308 */ /* 0x0001e20000000800 */
[----:B-1----:R-:W-:Y:S01]  /*7900*/  FMUL R57, R102, 1.4426950216293334961 ;  /* 0x3fb8aa3b66397820 */ /* 0x002fe20000400000 */
[----:B------:R-:W-:-:S06]  /*7910*/  F2FP.SATFINITE.E4M3.F32.PACK_AB_MERGE_C R76, R112, R113, RZ ;  /* 0x00000071704c723e */ /* 0x000fcc00048070ff */
[----:B------:R-:W-:Y:S01]  /*7920*/  MUFU.EX2 R71, R71 ;  /* 0x0000004700477308 */ /* 0x000fe20000000800 */
[----:B0-----:R-:W-:-:S01]  /*7930*/  FADD R61, R6, -R3 ;  /* 0x80000003063d7221 */ /* 0x001fc20000000000 */
[----:B------:R-:W-:Y:S01]  /*7940*/  FMUL R6, R50, 1.4426950216293334961 ;  /* 0x3fb8aa3b32067820 */ /* 0x000fe20000400000 */
[----:B--2---:R0:W-:Y:S02]  /*7950*/  STS.U8 [R2+UR25+0x9000], R42 ;  /* 0x0090002a02007988 */ /* 0x0041e40008000019 */
[----:B0-----:R-:W-:-:S04]  /*7960*/  FADD R42, R115, -R7 ;  /* 0x80000007732a7221 */ /* 0x001fc80000000000 */
[----:B------:R-:W-:Y:S01]  /*7970*/  FMUL R42, R42, 1.4426950216293334961 ;  /* 0x3fb8aa3b2a2a7820 */ /* 0x000fe20000400000 */
[----:B------:R0:W-:Y:S04]  /*7980*/  STS.U8 [R2+UR25+0x9800], R39 ;  /* 0x0098002702007988 */ /* 0x0001e80008000019 */
[----:B------:R1:W-:Y:S01]  /*7990*/  STS.U8 [R2+UR25+0xbc00], R30 ;  /* 0x00bc001e02007988 */ /* 0x0003e20008000019 */
[----:B------:R-:W2:Y:S03]  /*79a0*/  MUFU.EX2 R42, R42 ;  /* 0x0000002a002a7308 */ /* 0x000ea60000000800 */
[----:B------:R3:W-:Y:S01]  /*79b0*/  STS.U8 [R2+UR25+0x9400], R43 ;  /* 0x0094002b02007988 */ /* 0x0007e20008000019 */
[----:B0-----:R-:W-:-:S03]  /*79c0*/  LOP3.LUT R39, R95, 0x1c, RZ, 0xc0, !PT ;  /* 0x0000001c5f277812 */ /* 0x001fc600078ec0ff */
[----:B------:R0:W-:Y:S01]  /*79d0*/  STS.U8 [R2+UR25+0xa800], R48 ;  /* 0x00a8003002007988 */ /* 0x0001e20008000019 */
[----:B-1----:R-:W-:-:S03]  /*79e0*/  LOP3.LUT R30, R95, 0x1, RZ, 0xc0, !PT ;  /* 0x000000015f1e7812 */ /* 0x002fc600078ec0ff */
[----:B------:R1:W-:Y:S01]  /*79f0*/  STS.U8 [R2+UR25+0xb800], R31 ;  /* 0x00b8001f02007988 */ /* 0x0003e20008000019 */
[----:B---3--:R-:W-:Y:S01]  /*7a00*/  FMUL R43, R110, 1.4426950216293334961 ;  /* 0x3fb8aa3b6e2b7820 */ /* 0x008fe20000400000 */
[----:B------:R-:W3:Y:S01]  /*7a10*/  MUFU.EX2 R70, R60 ;  /* 0x0000003c00467308 */ /* 0x000ee20000000800 */
[----:B0-----:R-:W-:Y:S01]  /*7a20*/  FMUL R48, R105, 1.4426950216293334961 ;  /* 0x3fb8aa3b69307820 */ /* 0x001fe20000400000 */
[----:B------:R-:W-:Y:S01]  /*7a30*/  IMAD R39, R30, 0x2, R39 ;  /* 0x000000021e277824 */ /* 0x000fe200078e0227 */
[----:B-1----:R-:W-:-:S05]  /*7a40*/  SHF.R.U32.HI R31, RZ, 0x1, R95 ;  /* 0x00000001ff1f7819 */ /* 0x002fca000001165f */
[----:B------:R-:W0:Y:S01]  /*7a50*/  MUFU.EX2 R69, R59 ;  /* 0x0000003b00457308 */ /* 0x000e220000000800 */
[----:B------:R-:W-:Y:S01]  /*7a60*/  STS.U8 [R2+UR25+0x8000], R119 ;  /* 0x0080007702007988 */ /* 0x000fe20008000019 */
[----:B------:R-:W-:Y:S01]  /*7a70*/  FMUL R61, R61, 1.4426950216293334961 ;  /* 0x3fb8aa3b3d3d7820 */ /* 0x000fe20000400000 */
[----:B------:R-:W-:Y:S01]  /*7a80*/  SGXT.U32 R31, R31, 0x1 ;  /* 0x000000011f1f781a */ /* 0x000fe20000000000 */
[----:B------:R-:W-:-:S01]  /*7a90*/  FADD R50, R100, -R7 ;  /* 0x8000000764327221 */ /* 0x000fc20000000000 */
[----:B------:R-:W-:Y:S03]  /*7aa0*/  STS.U8 [R2+UR25+0x8400], R118 ;  /* 0x0084007602007988 */ /* 0x000fe60008000019 */
[----:B------:R-:W-:Y:S01]  /*7ab0*/  MUFU.EX2 R67, R67 ;  /* 0x0000004300437308 */ /* 0x000fe20000000800 */
[----:B------:R-:W-:Y:S01]  /*7ac0*/  STS.U8 [R2+UR25+0x8800], R117 ;  /* 0x0088007502007988 */ /* 0x000fe20008000019 */
[----:B------:R-:W-:-:S03]  /*7ad0*/  F2FP.SATFINITE.E4M3.F32.PACK_AB_MERGE_C R30, R104, R107, RZ ;  /* 0x0000006b681e723e */ /* 0x000fc600048070ff */
[----:B------:R-:W-:Y:S03]  /*7ae0*/  STS.U8 [R2+UR25+0x8c00], R75 ;  /* 0x008c004b02007988 */ /* 0x000fe60008000019 */
[----:B------:R-:W-:Y:S01]  /*7af0*/  MUFU.EX2 R65, R65 ;  /* 0x0000004100417308 */ /* 0x000fe20000000800 */
[----:B------:R-:W-:Y:S04]  /*7b00*/  STS.U8 [R2+UR25+0x9c00], R38 ;  /* 0x009c002602007988 */ /* 0x000fe80008000019 */
[----:B------:R-:W-:Y:S03]  /*7b10*/  STS.U8 [R2+UR25+0xa000], R36 ;  /* 0x00a0002402007988 */ /* 0x000fe60008000019 */
[----:B------:R1:W4:Y:S01]  /*7b20*/  MUFU.EX2 R64, R55 ;  /* 0x0000003700407308 */ /* 0x0003220000000800 */
[----:B------:R-:W-:Y:S04]  /*7b30*/  STS.U8 [R2+UR25+0xa400], R35 ;  /* 0x00a4002302007988 */ /* 0x000fe80008000019 */
[----:B------:R-:W-:Y:S04]  /*7b40*/  STS.U8 [R2+UR25+0xac00], R34 ;  /* 0x00ac002202007988 */ /* 0x000fe80008000019 */
[----:B------:R-:W-:Y:S01]  /*7b50*/  STS.U8 [R2+UR25+0xb000], R33 ;  /* 0x00b0002102007988 */ /* 0x000fe20008000019 */
[----:B------:R-:W-:Y:S01]  /*7b60*/  MUFU.EX2 R43, R43 ;  /* 0x0000002b002b7308 */ /* 0x000fe20000000800 */
[----:B-1----:R-:W-:-:S02]  /*7b70*/  FADD R55, R26, -R7 ;  /* 0x800000071a377221 */ /* 0x002fc40000000000 */
[----:B------:R1:W-:Y:S01]  /*7b80*/  STS.U8 [R2+UR25+0xb400], R32 ;  /* 0x00b4002002007988 */ /* 0x0003e20008000019 */
[----:B------:R-:W-:Y:S01]  /*7b90*/  LOP3.LUT R39, R39, R31, RZ, 0xfc, !PT ;  /* 0x0000001f27277212 */ /* 0x000fe200078efcff */
[----:B------:R-:W-:-:S03]  /*7ba0*/  FADD R24, R24, -R7 ;  /* 0x8000000718187221 */ /* 0x000fc60000000000 */
[----:B------:R-:W4:Y:S01]  /*7bb0*/  MUFU.EX2 R44, R44 ;  /* 0x0000002c002c7308 */ /* 0x000f220000000800 */
[----:B------:R-:W-:Y:S01]  /*7bc0*/  FMUL R50, R50, 1.4426950216293334961 ;  /* 0x3fb8aa3b32327820 */ /* 0x000fe20000400000 */
[----:B-1----:R-:W-:-:S06]  /*7bd0*/  FADD R2, R101, -R7 ;  /* 0x8000000765027221 */ /* 0x002fcc0000000000 */
[----:B------:R-:W-:Y:S01]  /*7be0*/  MUFU.EX2 R45, R45 ;  /* 0x0000002d002d7308 */ /* 0x000fe20000000800 */
[----:B------:R-:W-:Y:S01]  /*7bf0*/  FMUL R2, R2, 1.4426950216293334961 ;  /* 0x3fb8aa3b02027820 */ /* 0x000fe20000400000 */
[----:B------:R-:W-:Y:S01]  /*7c00*/  F2FP.SATFINITE.E4M3.F32.PACK_AB_MERGE_C R31, R98, R87, RZ ;  /* 0x00000057621f723e */ /* 0x000fe200048070ff */
[----:B------:R-:W-:Y:S01]  /*7c10*/  FMUL R51, R51, 1.4426950216293334961 ;  /* 0x3fb8aa3b33337820 */ /* 0x000fe20000400000 */
[----:B------:R-:W-:Y:S01]  /*7c20*/  F2FP.SATFINITE.E4M3.F32.PACK_AB_MERGE_C R29, R96, R97, RZ ;  /* 0x00000061601d723e */ /* 0x000fe200048070ff */
[----:B------:R-:W-:-:S03]  /*7c30*/  FMUL R53, R53, 1.4426950216293334961 ;  /* 0x3fb8aa3b35357820 */ /* 0x000fc60000400000 */
[----:B------:R-:W1:Y:S01]  /*7c40*/  MUFU.EX2 R46, R46 ;  /* 0x0000002e002e7308 */ /* 0x000e620000000800 */
[----:B------:R-:W-:Y:S01]  /*7c50*/  F2FP.SATFINITE.E4M3.F32.PACK_AB_MERGE_C R28, R83, R86, RZ ;  /* 0x00000056531c723e */ /* 0x000fe200048070ff */
[----:B------:R-:W-:Y:S01]  /*7c60*/  FMUL R55, R55, 1.4426950216293334961 ;  /* 0x3fb8aa3b37377820 */ /* 0x000fe20000400000 */
[----:B------:R-:W-:-:S05]  /*7c70*/  F2FP.SATFINITE.E4M3.F32.PACK_AB_MERGE_C R26, R74, R78, RZ ;  /* 0x0000004e4a1a723e */ /* 0x000fca00048070ff */
[----:B------:R-:W-:Y:S01]  /*7c80*/  MUFU.EX2 R47, R47 ;  /* 0x0000002f002f7308 */ /* 0x000fe20000000800 */
[----:B------:R-:W-:Y:S01]  /*7c90*/  F2FP.SATFINITE.E4M3.F32.PACK_AB_MERGE_C R76, R9, R12, R76 ;  /* 0x0000000c094c723e */ /* 0x000fe2000480704c */
[----:B------:R-:W-:Y:S01]  /*7ca0*/  FMUL R24, R24, 1.4426950216293334961 ;  /* 0x3fb8aa3b18187820 */ /* 0x000fe20000400000 */
[----:B------:R-:W-:-:S05]  /*7cb0*/  LOP3.LUT P6, RZ, R95, 0x1, RZ, 0xc0, !PT ;  /* 0x000000015fff7812 */ /* 0x000fca00078cc0ff */
[----:B------:R-:W-:Y:S01]  /*7cc0*/  MUFU.EX2 R48, R48 ;  /* 0x0000003000307308 */ /* 0x000fe20000000800 */
[----:B------:R-:W-:-:S07]  /*7cd0*/  F2FP.SATFINITE.E4M3.F32.PACK_AB_MERGE_C R30, R14, R13, R30 ;  /* 0x0000000d0e1e723e */ /* 0x000fce000480701e */
[----:B------:R-:W-:Y:S01]  /*7ce0*/  MUFU.EX2 R49, R49 ;  /* 0x0000003100317308 */ /* 0x000fe20000000800 */
[----:B------:R-:W-:-:S07]  /*7cf0*/  F2FP.SATFINITE.E4M3.F32.PACK_AB_MERGE_C R31, R16, R15, R31 ;  /* 0x0000000f101f723e */ /* 0x000fce000480701f */
[----:B------:R-:W1:Y:S01]  /*7d00*/  MUFU.EX2 R57, R57 ;  /* 0x0000003900397308 */ /* 0x000e620000000800 */
[----:B------:R-:W-:-:S07]  /*7d10*/  F2FP.SATFINITE.E4M3.F32.PACK_AB_MERGE_C R29, R18, R17, R29 ;  /* 0x00000011121d723e */ /* 0x000fce000480701d */
[----:B------:R-:W1:Y:S01]  /*7d20*/  MUFU.EX2 R63, R54 ;  /* 0x00000036003f7308 */ /* 0x000e620000000800 */
[----:B------:R-:W-:Y:S02]  /*7d30*/  F2FP.SATFINITE.E4M3.F32.PACK_AB_MERGE_C R28, R20, R19, R28 ;  /* 0x00000013141c723e */ /* 0x000fe4000480701c */
[----:B------:R-:W-:-:S05]  /*7d40*/  F2FP.SATFINITE.E4M3.F32.PACK_AB_MERGE_C R26, R40, R23, R26 ;  /* 0x00000017281a723e */ /* 0x000fca000480701a */
[----:B------:R2:W-:Y:S01]  /*7d50*/  MUFU.EX2 R52, R27 ;  /* 0x0000001b00347308 */ /* 0x0005e20000000800 */
[----:B------:R-:W-:-:S07]  /*7d60*/  SEL R58, R76, R30, !P6 ;  /* 0x0000001e4c3a7207 */ /* 0x000fce0007000000 */
[----:B------:R3:W-:Y:S01]  /*7d70*/  MUFU.EX2 R54, R25 ;  /* 0x0000001900367308 */ /* 0x0007e20000000800 */
[----:B--2---:R-:W-:Y:S02]  /*7d80*/  F2FP.SATFINITE.E4M3.F32.PACK_AB_MERGE_C R27, R79, R82, RZ ;  /* 0x000000524f1b723e */ /* 0x004fe400048070ff */
[----:B------:R-:W-:Y:S02]  /*7d90*/  SEL R76, R30, R76, !P6 ;  /* 0x0000004c1e4c7207 */ /* 0x000fe40007000000 */
[----:B------:R-:W-:-:S03]  /*7da0*/  F2FP.SATFINITE.E4M3.F32.PACK_AB_MERGE_C R27, R22, R21, R27 ;  /* 0x00000015161b723e */ /* 0x000fc6000480701b */
[----:B------:R-:W-:Y:S01]  /*7db0*/  MUFU.EX2 R61, R61 ;  /* 0x0000003d003d7308 */ /* 0x000fe20000000800 */
[----:B---3--:R-:W-:-:S04]  /*7dc0*/  F2FP.SATFINITE.E4M3.F32.PACK_AB_MERGE_C R25, R72, R73, RZ ;  /* 0x000000494819723e */ /* 0x008fc800048070ff */
[----:B------:R-:W-:-:S03]  /*7dd0*/  F2FP.SATFINITE.E4M3.F32.PACK_AB_MERGE_C R25, R42, R41, R25 ;  /* 0x000000292a19723e */ /* 0x000fc60004807019 */
[----:B------:R-:W2:Y:S01]  /*7de0*/  MUFU.EX2 R5, R5 ;  /* 0x0000000500057308 */ /* 0x000ea20000000800 */
[----:B------:R-:W-:-:S07]  /*7df0*/  SEL R30, R31, R29, !P6 ;  /* 0x0000001d1f1e7207 */ /* 0x000fce0007000000 */
[----:B------:R-:W-:Y:S01]  /*7e00*/  MUFU.EX2 R6, R6 ;  /* 0x0000000600067308 */ /* 0x000fe20000000800 */
[----:B------:R-:W-:-:S07]  /*7e10*/  SEL R75, R29, R31, !P6 ;  /* 0x0000001f1d4b7207 */ /* 0x000fce0007000000 */
[----:B------:R-:W3:Y:S01]  /*7e20*/  MUFU.EX2 R8, R8 ;  /* 0x0000000800087308 */ /* 0x000ee20000000800 */
[----:B------:R-:W-:-:S07]  /*7e30*/  SEL R29, R28, R27, !P6 ;  /* 0x0000001b1c1d7207 */ /* 0x000fce0007000000 */
[----:B------:R-:W-:Y:S01]  /*7e40*/  MUFU.EX2 R10, R10 ;  /* 0x0000000a000a7308 */ /* 0x000fe20000000800 */
[----:B------:R-:W-:-:S07]  /*7e50*/  SEL R59, R27, R28, !P6 ;  /* 0x0000001c1b3b7207 */ /* 0x000fce0007000000 */
[----:B------:R-:W3:Y:S01]  /*7e60*/  MUFU.EX2 R11, R11 ;  /* 0x0000000b000b7308 */ /* 0x000ee20000000800 */
[----:B------:R-:W-:Y:S02]  /*7e70*/  SEL R31, R26, R25, !P6 ;  /* 0x000000191a1f7207 */ /* 0x000fe40007000000 */
[----:B------:R-:W-:-:S05]  /*7e80*/  SEL R32, R25, R26, !P6 ;  /* 0x0000001a19207207 */ /* 0x000fca0007000000 */
[----:B------:R-:W-:Y:S01]  /*7e90*/  MUFU.EX2 R2, R2 ;  /* 0x0000000200027308 */ /* 0x000fe20000000800 */
[----:B------:R-:W-:Y:S02]  /*7ea0*/  F2FP.SATFINITE.E4M3.F32.PACK_AB_MERGE_C R27, R70, R71, RZ ;  /* 0x00000047461b723e */ /* 0x000fe400048070ff */
[----:B0-----:R-:W-:-:S05]  /*7eb0*/  F2FP.SATFINITE.E4M3.F32.PACK_AB_MERGE_C R26, R68, R69, RZ ;  /* 0x00000045441a723e */ /* 0x001fca00048070ff */
[----:B------:R-:W0:Y:S01]  /*7ec0*/  MUFU.EX2 R50, R50 ;  /* 0x0000003200327308 */ /* 0x000e220000000800 */
[----:B----4-:R-:W-:-:S07]  /*7ed0*/  F2FP.SATFINITE.E4M3.F32.PACK_AB_MERGE_C R25, R64, R65, RZ ;  /* 0x000000414019723e */ /* 0x010fce00048070ff */
[----:B------:R-:W4:Y:S08]  /*7ee0*/  MUFU.EX2 R51, R51 ;  /* 0x0000003300337308 */ /* 0x000f300000000800 */
[----:B------:R-:W4:Y:S01]  /*7ef0*/  MUFU.EX2 R53, R53 ;  /* 0x0000003500357308 */ /* 0x000f220000000800 */
[----:B------:R-:W-:-:S07]  /*7f00*/  F2FP.SATFINITE.E4M3.F32.PACK_AB_MERGE_C R27, R44, R43, R27 ;  /* 0x0000002b2c1b723e */ /* 0x000fce000480701b */
[----:B------:R-:W-:Y:S01]  /*7f10*/  MUFU.EX2 R55, R55 ;  /* 0x0000003700377308 */ /* 0x000fe20000000800 */
[----:B-1----:R-:W-:-:S07]  /*7f20*/  F2FP.SATFINITE.E4M3.F32.PACK_AB_MERGE_C R26, R46, R45, R26 ;  /* 0x0000002d2e1a723e */ /* 0x002fce000480701a */
[----:B------:R1:W4:Y:S01]  /*7f30*/  MUFU.EX2 R56, R24 ;  /* 0x0000001800387308 */ /* 0x0003220000000800 */
[----:B------:R-:W-:Y:S02]  /*7f40*/  F2FP.SATFINITE.E4M3.F32.PACK_AB_MERGE_C R25, R57, R49, R25 ;  /* 0x000000313919723e */ /* 0x000fe40004807019 */
[----:B-1----:R-:W-:-:S04]  /*7f50*/  F2FP.SATFINITE.E4M3.F32.PACK_AB_MERGE_C R24, R66, R67, RZ ;  /* 0x000000434218723e */ /* 0x002fc800048070ff */
[----:B------:R-:W-:Y:S02]  /*7f60*/  F2FP.SATFINITE.E4M3.F32.PACK_AB_MERGE_C R24, R48, R47, R24 ;  /* 0x0000002f3018723e */ /* 0x000fe40004807018 */
[----:B------:R-:W-:Y:S02]  /*7f70*/  SEL R33, R27, R26, !P6 ;  /* 0x0000001a1b217207 */ /* 0x000fe40007000000 */
[----:B------:R-:W-:Y:S02]  /*7f80*/  SEL R34, R26, R27, !P6 ;  /* 0x0000001b1a227207 */ /* 0x000fe40007000000 */
[----:B------:R-:W-:Y:S02]  /*7f90*/  SEL R35, R24, R25, !P6 ;  /* 0x0000001918237207 */ /* 0x000fe40007000000 */
[----:B------:R-:W-:Y:S02]  /*7fa0*/  SEL R36, R25, R24, !P6 ;  /* 0x0000001819247207 */ /* 0x000fe40007000000 */
[----:B------:R-:W-:-:S02]  /*7fb0*/  F2FP.SATFINITE.E4M3.F32.PACK_AB_MERGE_C R27, R62, R63, RZ ;  /* 0x0000003f3e1b723e */ /* 0x000fc400048070ff */
[----:B--2---:R-:W-:Y:S02]  /*7fc0*/  F2FP.SATFINITE.E4M3.F32.PACK_AB_MERGE_C R24, R5, R61, RZ ;  /* 0x0000003d0518723e */ /* 0x004fe400048070ff */
[----:B---3--:R-:W-:Y:S02]  /*7fd0*/  F2FP.SATFINITE.E4M3.F32.PACK_AB_MERGE_C R25, R8, R6, RZ ;  /* 0x000000060819723e */ /* 0x008fe400048070ff */
[----:B------:R-:W-:Y:S02]  /*7fe0*/  F2FP.SATFINITE.E4M3.F32.PACK_AB_MERGE_C R26, R11, R10, RZ ;  /* 0x0000000a0b1a723e */ /* 0x000fe400048070ff */
[----:B0-----:R-:W-:Y:S02]  /*7ff0*/  F2FP.SATFINITE.E4M3.F32.PACK_AB_MERGE_C R27, R50, R2, R27 ;  /* 0x00000002321b723e */ /* 0x001fe4000480701b */
[----:B----4-:R-:W-:Y:S02]  /*8000*/  F2FP.SATFINITE.E4M3.F32.PACK_AB_MERGE_C R24, R52, R51, R24 ;  /* 0x000000333418723e */ /* 0x010fe40004807018 */
[----:B------:R-:W-:-:S02]  /*8010*/  F2FP.SATFINITE.E4M3.F32.PACK_AB_MERGE_C R25, R54, R53, R25 ;  /* 0x000000353619723e */ /* 0x000fc40004807019 */
[----:B------:R-:W-:Y:S02]  /*8020*/  F2FP.SATFINITE.E4M3.F32.PACK_AB_MERGE_C R26, R56, R55, R26 ;  /* 0x00000037381a723e */ /* 0x000fe4000480701a */
[----:B------:R-:W-:Y:S02]  /*8030*/  SEL R37, R27, R24, !P6 ;  /* 0x000000181b257207 */ /* 0x000fe40007000000 */
[----:B------:R-:W-:Y:S02]  /*8040*/  SEL R60, R24, R27, !P6 ;  /* 0x0000001b183c7207 */ /* 0x000fe40007000000 */
[----:B------:R-:W-:Y:S02]  /*8050*/  SEL R24, R25, R26, !P6 ;  /* 0x0000001a19187207 */ /* 0x000fe40007000000 */
[----:B------:R-:W-:Y:S02]  /*8060*/  SEL R38, R26, R25, !P6 ;  /* 0x000000191a267207 */ /* 0x000fe40007000000 */
[----:B------:R0:W-:Y:S02]  /*8070*/  SHFL.IDX PT, R25, R58, R39, 0x1f ;  /* 0x00001f273a197589 */ /* 0x0001e400000e0000 */
[----:B0-----:R-:W-:-:S02]  /*8080*/  LOP3.LUT R58, R39, 0x1, RZ, 0x3c, !PT ;  /* 0x00000001273a7812 */ /* 0x001fc400078e3cff */
[----:B------:R-:W-:Y:S04]  /*8090*/  SHFL.IDX PT, R27, R30, R39, 0x1f ;  /* 0x00001f271e1b7589 */ /* 0x000fe800000e0000 */
[----:B------:R-:W0:Y:S04]  /*80a0*/  SHFL.IDX PT, R26, R76, R58, 0x1f ;  /* 0x00001f3a4c1a7589 */ /* 0x000e2800000e0000 */
[----:B------:R-:W1:Y:S04]  /*80b0*/  SHFL.IDX PT, R28, R75, R58, 0x1f ;  /* 0x00001f3a4b1c7589 */ /* 0x000e6800000e0000 */
[----:B------:R-:W-:Y:S04]  /*80c0*/  SHFL.IDX PT, R29, R29, R39, 0x1f ;  /* 0x00001f271d1d7589 */ /* 0x000fe800000e0000 */
[----:B------:R2:W3:Y:S04]  /*80d0*/  SHFL.IDX PT, R30, R59, R58, 0x1f ;  /* 0x00001f3a3b1e7589 */ /* 0x0004e800000e0000 */
[----:B------:R-:W-:Y:S04]  /*80e0*/  SHFL.IDX PT, R31, R31, R39, 0x1f ;  /* 0x00001f271f1f7589 */ /* 0x000fe800000e0000 */
[----:B------:R-:W4:Y:S04]  /*80f0*/  SHFL.IDX PT, R32, R32, R58, 0x1f ;  /* 0x00001f3a20207589 */ /* 0x000f2800000e0000 */
[----:B------:R-:W-:Y:S04]  /*8100*/  STL [R1+0x3c8], R112 ;  /* 0x0003c87001007387 */ /* 0x000fe80000100800 */
[----:B------:R-:W-:Y:S04]  /*8110*/  SHFL.IDX PT, R33, R33, R39, 0x1f ;  /* 0x00001f2721217589 */ /* 0x000fe800000e0000 */
[----:B------:R-:W4:Y:S04]  /*8120*/  SHFL.IDX PT, R34, R34, R58, 0x1f ;  /* 0x00001f3a22227589 */ /* 0x000f2800000e0000 */
[----:B------:R-:W-:Y:S04]  /*8130*/  STL [R1+0x3c4], R113 ;  /* 0x0003c47101007387 */ /* 0x000fe80000100800 */
[----:B------:R-:W-:Y:S04]  /*8140*/  STL [R1+0x3c0], R104 ;  /* 0x0003c06801007387 */ /* 0x000fe80000100800 */
[----:B------:R-:W-:Y:S04]  /*8150*/  SHFL.IDX PT, R35, R35, R39, 0x1f ;  /* 0x00001f2723237589 */ /* 0x000fe800000e0000 */
[----:B------:R-:W4:Y:S04]  /*8160*/  SHFL.IDX PT, R36, R36, R58, 0x1f ;  /* 0x00001f3a24247589 */ /* 0x000f2800000e0000 */
[----:B------:R-:W-:Y:S04]  /*8170*/  STL [R1+0x3bc], R107 ;  /* 0x0003bc6b01007387 */ /* 0x000fe80000100800 */
[----:B------:R-:W-:Y:S04]  /*8180*/  STL [R1+0x3b8], R14 ;  /* 0x0003b80e01007387 */ /* 0x000fe80000100800 */
[----:B------:R-:W-:Y:S04]  /*8190*/  SHFL.IDX PT, R37, R37, R39, 0x1f ;  /* 0x00001f2725257589 */ /* 0x000fe800000e0000 */
[----:B------:R-:W4:Y:S01]  /*81a0*/  SHFL.IDX PT, R60, R60, R58, 0x1f ;  /* 0x00001f3a3c3c7589 */ /* 0x000f2200000e0000 */
[----:B------:R-:W-:-:S03]  /*81b0*/  LOP3.LUT P0, RZ, R95, 0x2, RZ, 0xc0, !PT ;  /* 0x000000025fff7812 */ /* 0x000fc6000780c0ff */
[----:B------:R-:W-:Y:S01]  /*81c0*/  STL [R1+0x3b4], R98 ;  /* 0x0003b46201007387 */ /* 0x000fe20000100800 */
[----:B--2---:R-:W-:-:S03]  /*81d0*/  IMAD.MOV.U32 R59, RZ, RZ, 0x7632 ;  /* 0x00007632ff3b7424 */ /* 0x004fc600078e00ff */
[----:B------:R-:W-:Y:S04]  /*81e0*/  STL [R1+0x3b0], R96 ;  /* 0x0003b06001007387 */ /* 0x000fe80000100800 */
[----:B------:R2:W-:Y:S04]  /*81f0*/  SHFL.IDX PT, R58, R38, R58, 0x1f ;  /* 0x00001f3a263a7589 */ /* 0x0005e800000e0000 */
[----:B------:R-:W-:Y:S04]  /*8200*/  STL [R1+0x388], R50 ;  /* 0x0003883201007387 */ /* 0x000fe80000100800 */
[----:B------:R-:W-:Y:S01]  /*8210*/  STL [R1+0x384], R2 ;  /* 0x0003840201007387 */ /* 0x000fe20000100800 */
[----:B--2---:R-:W-:-:S03]  /*8220*/  IMAD.MOV.U32 R38, RZ, RZ, 0x5410 ;  /* 0x00005410ff267424 */ /* 0x004fc600078e00ff */
[----:B------:R-:W-:Y:S01]  /*8230*/  STL [R1+0x38c], R5 ;  /* 0x00038c0501007387 */ /* 0x000fe20000100800 */
[----:B------:R-:W-:-:S03]  /*8240*/  SEL R59, R59, 0x3276, !P0 ;  /* 0x000032763b3b7807 */ /* 0x000fc60004000000 */
[----:B------:R-:W-:Y:S01]  /*8250*/  STL [R1+0x394], R8 ;  /* 0x0003940801007387 */ /* 0x000fe20000100800 */
[----:B------:R-:W-:-:S03]  /*8260*/  SEL R38, R38, 0x1054, !P0 ;  /* 0x0000105426267807 */ /* 0x000fc60004000000 */
[----:B------:R2:W4:Y:S04]  /*8270*/  SHFL.IDX PT, R39, R24, R39, 0x1f ;  /* 0x00001f2718277589 */ /* 0x00052800000e0000 */
[----:B------:R-:W-:Y:S04]  /*8280*/  STL [R1+0x390], R6 ;  /* 0x0003900601007387 */ /* 0x000fe80000100800 */
[----:B------:R-:W-:Y:S01]  /*8290*/  STL [R1+0x39c], R11 ;  /* 0x00039c0b01007387 */ /* 0x000fe20000100800 */
[----:B--2---:R-:W-:-:S03]  /*82a0*/  FADD R24, -R3, R99 ;  /* 0x0000006303187221 */ /* 0x004fc60000000100 */
[----:B------:R-:W-:Y:S01]  /*82b0*/  STL [R1+0x398], R10 ;  /* 0x0003980a01007387 */ /* 0x000fe20000100800 */
[----:B------:R-:W-:-:S03]  /*82c0*/  FMUL R75, R24, 1.4426950216293334961 ;  /* 0x3fb8aa3b184b7820 */ /* 0x000fc60000400000 */
[----:B------:R-:W-:Y:S01]  /*82d0*/  STL [R1+0x3a4], R52 ;  /* 0x0003a43401007387 */ /* 0x000fe20000100800 */
[----:B0-----:R-:W-:-:S03]  /*82e0*/  PRMT R24, R25, R38, R26 ;  /* 0x0000002619187216 */ /* 0x001fc6000000001a */
[----:B------:R-:W-:Y:S01]  /*82f0*/  STL [R1+0x3a0], R51 ;  /* 0x0003a03301007387 */ /* 0x000fe20000100800 */
[----:B------:R-:W-:-:S03]  /*8300*/  PRMT R25, R25, R59, R26 ;  /* 0x0000003b19197216 */ /* 0x000fc6000000001a */
[----:B------:R-:W-:Y:S01]  /*8310*/  STL [R1+0x3ac], R54 ;  /* 0x0003ac3601007387 */ /* 0x000fe20000100800 */
[----:B-1----:R-:W-:-:S03]  /*8320*/  PRMT R26, R27, R38, R28 ;  /* 0x000000261b1a7216 */ /* 0x002fc6000000001c */
[----:B------:R-:W-:Y:S01]  /*8330*/  STL [R1+0x3a8], R53 ;  /* 0x0003a83501007387 */ /* 0x000fe20000100800 */
[----:B------:R-:W-:-:S03]  /*8340*/  PRMT R27, R27, R59, R28 ;  /* 0x0000003b1b1b7216 */ /* 0x000fc6000000001c */
[----:B------:R-:W-:Y:S01]  /*8350*/  STL [R1+0x420], R97 ;  /* 0x0004206101007387 */ /* 0x000fe20000100800 */
[----:B---3--:R-:W-:-:S03]  /*8360*/  PRMT R28, R29, R38, R30 ;  /* 0x000000261d1c7216 */ /* 0x008fc6000000001e */
[----:B------:R-:W-:Y:S01]  /*8370*/  STL.64 [R1+0x418], R86 ;  /* 0x0004185601007387 */ /* 0x000fe20000100a00 */
[----:B------:R-:W-:-:S03]  /*8380*/  PRMT R29, R29, R59, R30 ;  /* 0x0000003b1d1d7216 */ /* 0x000fc6000000001e */
[----:B------:R-:W-:Y:S01]  /*8390*/  STL.64 [R1+0x410], R82 ;  /* 0x0004105201007387 */ /* 0x000fe20000100a00 */
[----:B----4-:R-:W-:-:S03]  /*83a0*/  PRMT R30, R31, R38, R32 ;  /* 0x000000261f1e7216 */ /* 0x010fc60000000020 */
[----:B------:R-:W-:Y:S01]  /*83b0*/  STL.64 [R1+0x408], R78 ;  /* 0x0004084e01007387 */ /* 0x000fe20000100a00 */
[----:B------:R-:W-:-:S03]  /*83c0*/  PRMT R31, R31, R59, R32 ;  /* 0x0000003b1f1f7216 */ /* 0x000fc60000000020 */
[----:B------:R-:W-:Y:S01]  /*83d0*/  STL [R1+0x400], R74 ;  /* 0x0004004a01007387 */ /* 0x000fe20000100800 */
[----:B------:R-:W-:-:S03]  /*83e0*/  PRMT R32, R33, R38, R34 ;  /* 0x0000002621207216 */ /* 0x000fc60000000022 */
[----:B------:R-:W-:Y:S01]  /*83f0*/  STL.64 [R1+0x3f8], R72 ;  /* 0x0003f84801007387 */ /* 0x000fe20000100a00 */
[----:B------:R-:W-:-:S03]  /*8400*/  PRMT R33, R33, R59, R34 ;  /* 0x0000003b21217216 */ /* 0x000fc60000000022 */
[----:B------:R-:W-:Y:S01]  /*8410*/  STL.64 [R1+0x3f0], R70 ;  /* 0x0003f04601007387 */ /* 0x000fe20000100a00 */
[----:B------:R-:W-:-:S03]  /*8420*/  PRMT R34, R35, R38, R36 ;  /* 0x0000002623227216 */ /* 0x000fc60000000024 */
[----:B------:R-:W-:Y:S01]  /*8430*/  STS.U8 [R4+UR25+0x8200], R88 ;  /* 0x0082005804007988 */ /* 0x000fe20008000019 */
[----:B------:R-:W-:-:S03]  /*8440*/  PRMT R35, R35, R59, R36 ;  /* 0x0000003b23237216 */ /* 0x000fc60000000024 */
[----:B------:R-:W-:Y:S01]  /*8450*/  STS.U8 [R4+UR25+0x8600], R89 ;  /* 0x0086005904007988 */ /* 0x000fe20008000019 */
[----:B------:R-:W-:-:S03]  /*8460*/  PRMT R36, R37, R38, R60 ;  /* 0x0000002625247216 */ /* 0x000fc6000000003c */
        /* <DEDUP_REMOVED lines=13> */
[----:B------:R0:W-:Y:S04]  /*8540*/  STS.U8 [R4+UR25+0xbe00], R77 ;  /* 0x00be004d04007988 */ /* 0x0001e80008000019 */
[----:B------:R-:W-:Y:S01]  /*8550*/  STL.64 [R1+0x3e8], R68 ;  /* 0x0003e84401007387 */ /* 0x000fe20000100a00 */
[----:B------:R-:W-:-:S03]  /*8560*/  PRMT R37, R37, R59, R60 ;  /* 0x0000003b25257216 */ /* 0x000fc6000000003c */
[----:B------:R-:W-:Y:S01]  /*8570*/  STL.64 [R1+0x3e0], R66 ;  /* 0x0003e04201007387 */ /* 0x000fe20000100a00 */
[----:B0-----:R0:W-:Y:S03]  /*8580*/  MUFU.EX2 R4, R75 ;  /* 0x0000004b00047308 */ /* 0x0011e60000000800 */
[----:B------:R-:W-:Y:S04]  /*8590*/  STL.64 [R1+0x3d8], R64 ;  /* 0x0003d84001007387 */ /* 0x000fe80000100a00 */
[----:B------:R-:W-:Y:S01]  /*85a0*/  STL.64 [R1+0x3d0], R62 ;  /* 0x0003d03e01007387 */ /* 0x000fe20000100a00 */
[----:B0-----:R-:W-:-:S03]  /*85b0*/  FADD R75, -R7, R0 ;  /* 0x00000000074b7221 */ /* 0x001fc60000000100 */
[----:B------:R0:W-:Y:S01]  /*85c0*/  STL [R1+0x3cc], R61 ;  /* 0x0003cc3d01007387 */ /* 0x0001e20000100800 */
[----:B------:R-:W-:Y:S01]  /*85d0*/  FMUL R75, R75, 1.4426950216293334961 ;  /* 0x3fb8aa3b4b4b7820 */ /* 0x000fe20000400000 */
[C-C-:B------:R-:W-:Y:S01]  /*85e0*/  PRMT R38, R39.reuse, R38, R58.reuse ;  /* 0x0000002627267216 */ /* 0x140fe2000000003a */
[----:B------:R1:W-:Y:S06]  /*85f0*/  MEMBAR.ALL.CTA ;  /* 0x0000000000007992 */ /* 0x0003ec0000008000 */
[----:B-1----:R-:W1:Y:S04]  /*8600*/  FENCE.VIEW.ASYNC.S ;  /* 0x00000000000073c6 */ /* 0x002e680000000000 */
[----:B0-----:R-:W2:Y:S04]  /*8610*/  LDL.LU.64 R60, [R1] ;  /* 0x00000000013c7983 */ /* 0x001ea80000300a00 */
[----:B------:R-:W3:Y:S01]  /*8620*/  LDL.LU.64 R62, [R1+0x8] ;  /* 0x00000800013e7983 */ /* 0x000ee20000300a00 */
[----:B------:R-:W-:-:S03]  /*8630*/  PRMT R39, R39, R59, R58 ;  /* 0x0000003b27277216 */ /* 0x000fc6000000003a */
[----:B------:R-:W4:Y:S01]  /*8640*/  LDL.LU.64 R64, [R1+0x10] ;  /* 0x0000100001407983 */ /* 0x000f220000300a00 */
[----:B------:R0:W2:Y:S03]  /*8650*/  MUFU.EX2 R58, R75 ;  /* 0x0000004b003a7308 */ /* 0x0000a60000000800 */
[----:B------:R-:W4:Y:S04]  /*8660*/  LDL.LU.64 R66, [R1+0x18] ;  /* 0x0000180001427983 */ /* 0x000f280000300a00 */
[----:B------:R-:W4:Y:S04]  /*8670*/  LDL.LU.64 R68, [R1+0x20] ;  /* 0x0000200001447983 */ /* 0x000f280000300a00 */
[----:B------:R-:W4:Y:S04]  /*8680*/  LDL.LU.64 R70, [R1+0x28] ;  /* 0x0000280001467983 */ /* 0x000f280000300a00 */
[----:B------:R-:W4:Y:S04]  /*8690*/  LDL.LU.64 R72, [R1+0x30] ;  /* 0x0000300001487983 */ /* 0x000f280000300a00 */
[----:B0-----:R-:W4:Y:S04]  /*86a0*/  LDL.LU.64 R74, [R1+0x38] ;  /* 0x00003800014a7983 */ /* 0x001f280000300a00 */
[----:B------:R-:W4:Y:S04]  /*86b0*/  LDL.LU.64 R76, [R1+0x40] ;  /* 0x00004000014c7983 */ /* 0x000f280000300a00 */
        /* <DEDUP_REMOVED lines=22> */
[----:B------:R-:W4:Y:S01]  /*8820*/  LDL.LU.64 R122, [R1+0xf8] ;  /* 0x0000f800017a7983 */ /* 0x000f220000300a00 */
[-C--:B--2---:R-:W-:Y:S01]  /*8830*/  FMUL R60, R60, R58.reuse ;  /* 0x0000003a3c3c7220 */ /* 0x084fe20000400000 */
[----:B------:R-:W-:Y:S01]  /*8840*/  FMUL R61, R61, R58 ;  /* 0x0000003a3d3d7220 */ /* 0x000fe20000400000 */
[-C--:B---3--:R-:W-:Y:S01]  /*8850*/  FMUL R62, R62, R4.reuse ;  /* 0x000000043e3e7220 */ /* 0x088fe20000400000 */
[----:B------:R-:W-:Y:S01]  /*8860*/  FMUL R63, R63, R4 ;  /* 0x000000043f3f7220 */ /* 0x000fe20000400000 */
[-C--:B----4-:R-:W-:Y:S01]  /*8870*/  FMUL R64, R64, R58.reuse ;  /* 0x0000003a40407220 */ /* 0x090fe20000400000 */
[----:B------:R-:W-:Y:S01]  /*8880*/  FMUL R65, R65, R58 ;  /* 0x0000003a41417220 */ /* 0x000fe20000400000 */
[-C--:B------:R-:W-:Y:S01]  /*8890*/  FMUL R66, R66, R4.reuse ;  /* 0x0000000442427220 */ /* 0x080fe20000400000 */
        /* <DEDUP_REMOVED lines=57> */
[----:B-1----:R-:W-:Y:S06]  /*8c30*/  BAR.SYNC.DEFER_BLOCKING 0x0 ;  /* 0x0000000000007b1d */ /* 0x002fec0000010000 */
[----:B------:R-:W-:-:S06]  /*8c40*/  WARPGROUP.ARRIVE ;  /* 0x00000000000079c5 */ /* 0x000fcc0000000000 */
[----:B------:R-:W-:Y:S03]  /*8c50*/  QGMMA.64x128x32.F32.E4M3.E4M3 R60, R24, gdesc[UR16], R60, gsb0 ;  /* 0x01e00010183c7df3 */ /* 0x000fe6000800083c */
[----:B------:R-:W-:Y:S02]  /*8c60*/  WARPGROUP.DEPBAR.LE gsb0, 0x0 ;  /* 0x00008000000079c5 */ /* 0x000fe40000010000 */
[----:B------:R-:W-:-:S07]  /*8c70*/  WARPGROUP.ARRIVE ;  /* 0x00000000000079c5 */ /* 0x000fce0000000000 */
[----:B------:R-:W-:Y:S03]  /*8c80*/  QGMMA.64x128x32.F32.E4M3.E4M3 R60, R28, gdesc[UR8], R60, gsb0 ;  /* 0x01e000081c3c7df3 */ /* 0x000fe6000800083c */
[----:B------:R-:W-:Y:S02]  /*8c90*/  WARPGROUP.DEPBAR.LE gsb0, 0x0 ;  /* 0x00008000000079c5 */ /* 0x000fe40000010000 */
[----:B------:R-:W-:-:S07]  /*8ca0*/  WARPGROUP.ARRIVE ;  /* 0x00000000000079c5 */ /* 0x000fce0000000000 */
[----:B------:R-:W-:Y:S03]  /*8cb0*/  QGMMA.64x128x32.F32.E4M3.E4M3 R60, R32, gdesc[UR28], R60, gsb0 ;  /* 0x01e0001c203c7df3 */ /* 0x000fe6000800083c */
[----:B------:R-:W-:Y:S02]  /*8cc0*/  WARPGROUP.DEPBAR.LE gsb0, 0x0 ;  /* 0x00008000000079c5 */ /* 0x000fe40000010000 */
[----:B------:R-:W-:Y:S04]  /*8cd0*/  STL.64 [R1], R60 ;  /* 0x0000003c01007387 */ /* 0x000fe80000100a00 */
[----:B------:R-:W-:Y:S04]  /*8ce0*/  STL [R1+0x8], R62 ;  /* 0x0000083e01007387 */ /* 0x000fe80000100800 */
[----:B------:R-:W-:Y:S04]  /*8cf0*/  STL.64 [R1+0x10], R64 ;  /* 0x0000104001007387 */ /* 0x000fe80000100a00 */
        /* <DEDUP_REMOVED lines=15> */
[----:B------:R0:W-:Y:S04]  /*8df0*/  STL.64 [R1+0x90], R96 ;  /* 0x0000906001007387 */ /* 0x0001e80000100a00 */
        /* <DEDUP_REMOVED lines=13> */
[----:B0-----:R-:W2:Y:S04]  /*8ed0*/  LDL.LU R97, [R1+0x420] ;  /* 0x0004200001617983 */ /* 0x001ea80000300800 */
[----:B------:R-:W3:Y:S04]  /*8ee0*/  LDL.LU.64 R86, [R1+0x418] ;  /* 0x0004180001567983 */ /* 0x000ee80000300a00 */
[----:B------:R-:W4:Y:S04]  /*8ef0*/  LDL.LU.64 R82, [R1+0x410] ;  /* 0x0004100001527983 */ /* 0x000f280000300a00 */
[----:B------:R-:W4:Y:S04]  /*8f00*/  LDL.LU.64 R78, [R1+0x408] ;  /* 0x00040800014e7983 */ /* 0x000f280000300a00 */
[----:B------:R-:W4:Y:S04]  /*8f10*/  LDL.LU R74, [R1+0x400] ;  /* 0x00040000014a7983 */ /* 0x000f280000300800 */
[----:B------:R-:W4:Y:S01]  /*8f20*/  LDL.LU.64 R72, [R1+0x3f8] ;  /* 0x0003f80001487983 */ /* 0x000f220000300a00 */
[----:B------:R-:W-:-:S03]  /*8f30*/  IMAD.MOV.U32 R96, RZ, RZ, R63 ;  /* 0x000000ffff607224 */ /* 0x000fc600078e003f */
[----:B------:R-:W4:Y:S04]  /*8f40*/  LDL.LU.64 R70, [R1+0x3f0] ;  /* 0x0003f00001467983 */ /* 0x000f280000300a00 */
[----:B------:R-:W4:Y:S04]  /*8f50*/  LDL.LU.64 R68, [R1+0x3e8] ;  /* 0x0003e80001447983 */ /* 0x000f280000300a00 */
[----:B------:R-:W4:Y:S04]  /*8f60*/  LDL.LU.64 R66, [R1+0x3e0] ;  /* 0x0003e00001427983 */ /* 0x000f280000300a00 */
[----:B------:R-:W4:Y:S04]  /*8f70*/  LDL.LU.64 R64, [R1+0x3d8] ;  /* 0x0003d80001407983 */ /* 0x000f280000300a00 */
[----:B------:R-:W4:Y:S04]  /*8f80*/  LDL.LU.64 R62, [R1+0x3d0] ;  /* 0x0003d000013e7983 */ /* 0x000f280000300a00 */
[----:B------:R-:W4:Y:S04]  /*8f90*/  LDL.LU R61, [R1+0x3cc] ;  /* 0x0003cc00013d7983 */ /* 0x000f280000300800 */
[----:B------:R-:W4:Y:S04]  /*8fa0*/  LDL.LU R60, [R1] ;  /* 0x00000000013c7983 */ /* 0x000f280000300800 */
[----:B------:R-:W4:Y:S04]  /*8fb0*/  LDL.LU R54, [R1+0x4] ;  /* 0x0000040001367983 */ /* 0x000f280000300800 */
        /* <DEDUP_REMOVED lines=16> */
[----:B-1----:R-:W4:Y:S04]  /*90c0*/  LDL.LU R123, [R1+0x4c] ;  /* 0x00004c00017b7983 */ /* 0x002f280000300800 */
        /* <DEDUP_REMOVED lines=39> */
[----:B------:R-:W2:Y:S04]  /*9340*/  LDL.LU R112, [R1+0x3c8] ;  /* 0x0003c80001707983 */ /* 0x000ea80000300800 */
[----:B------:R-:W4:Y:S04]  /*9350*/  LDL.LU R29, [R1+0xec] ;  /* 0x0000ec00011d7983 */ /* 0x000f280000300800 */
[----:B------:R-:W2:Y:S04]  /*9360*/  LDL.LU R113, [R1+0x3c4] ;  /* 0x0003c40001717983 */ /* 0x000ea80000300800 */
[----:B------:R-:W4:Y:S04]  /*9370*/  LDL.LU R28, [R1+0xf0] ;  /* 0x0000f000011c7983 */ /* 0x000f280000300800 */
[----:B------:R-:W3:Y:S04]  /*9380*/  LDL.LU R104, [R1+0x3c0] ;  /* 0x0003c00001687983 */ /* 0x000ee80000300800 */
[----:B------:R-:W4:Y:S04]  /*9390*/  LDL.LU R27, [R1+0xf4] ;  /* 0x0000f400011b7983 */ /* 0x000f280000300800 */
[----:B------:R-:W3:Y:S04]  /*93a0*/  LDL.LU R107, [R1+0x3bc] ;  /* 0x0003bc00016b7983 */ /* 0x000ee80000300800 */
[----:B------:R-:W4:Y:S04]  /*93b0*/  LDL.LU R26, [R1+0xf8] ;  /* 0x0000f800011a7983 */ /* 0x000f280000300800 */
[----:B------:R-:W4:Y:S04]  /*93c0*/  LDL.LU R14, [R1+0x3b8] ;  /* 0x0003b800010e7983 */ /* 0x000f280000300800 */
[----:B------:R-:W4:Y:S04]  /*93d0*/  LDL.LU R25, [R1+0xfc] ;  /* 0x0000fc0001197983 */ /* 0x000f280000300800 */
[----:B------:R-:W4:Y:S01]  /*93e0*/  LDL.LU R98, [R1+0x3b4] ;  /* 0x0003b40001627983 */ /* 0x000f220000300800 */
[----:B--2---:R-:W-:-:S01]  /*93f0*/  FADD R24, R113, R112 ;  /* 0x0000007071187221 */ /* 0x004fc20000000000 */
[----:B------:R-:W-:-:S02]  /*9400*/  IMAD.MOV.U32 R112, RZ, RZ, R96 ;  /* 0x000000ffff707224 */ /* 0x000fc400078e0060 */
[----:B------:R-:W2:Y:S01]  /*9410*/  LDL.LU R96, [R1+0x3b0] ;  /* 0x0003b00001607983 */ /* 0x000ea20000300800 */
[----:B---3--:R-:W-:-:S04]  /*9420*/  FADD R24, R107, R24 ;  /* 0x000000186b187221 */ /* 0x008fc80000000000 */
[----:B------:R-:W-:-:S04]  /*9430*/  FADD R24, R104, R24 ;  /* 0x0000001868187221 */ /* 0x000fc80000000000 */
[----:B------:R-:W-:-:S04]  /*9440*/  FADD R24, R87, R24 ;  /* 0x0000001857187221 */ /* 0x000fc80000000000 */
[----:B----4-:R-:W-:-:S04]  /*9450*/  FADD R24, R98, R24 ;  /* 0x0000001862187221 */ /* 0x010fc80000000000 */
[----:B------:R-:W-:Y:S01]  /*9460*/  FADD R24, R97, R24 ;  /* 0x0000001861187221 */ /* 0x000fe20000000000 */
[----:B------:R0:W-:Y:S04]  /*9470*/  STL [R1+0x37c], R62 ;  /* 0x00037c3e01007387 */ /* 0x0001e80000100800 */
[----:B------:R1:W-:Y:S01]  /*9480*/  STL [R1+0x378], R61 ;  /* 0x0003783d01007387 */ /* 0x0003e20000100800 */
[----:B0-----:R-:W-:Y:S02]  /*9490*/  IMAD.MOV.U32 R62, RZ, RZ, R53 ;  /* 0x000000ffff3e7224 */ /* 0x001fe400078e0035 */
[----:B-1----:R-:W-:Y:S02]  /*94a0*/  IMAD.MOV.U32 R61, RZ, RZ, R54 ;  /* 0x000000ffff3d7224 */ /* 0x002fe400078e0036 */
[----:B------:R-:W3:Y:S04]  /*94b0*/  LDL.LU R54, [R1+0x3ac] ;  /* 0x0003ac0001367983 */ /* 0x000ee80000300800 */
[----:B------:R-:W4:Y:S01]  /*94c0*/  LDL.LU R53, [R1+0x3a8] ;  /* 0x0003a80001357983 */ /* 0x000f220000300800 */
[----:B--2---:R-:W-:-:S04]  /*94d0*/  FADD R24, R96, R24 ;  /* 0x0000001860187221 */ /* 0x004fc80000000000 */
[----:B------:R-:W-:-:S04]  /*94e0*/  FADD R24, R86, R24 ;  /* 0x0000001856187221 */ /* 0x000fc80000000000 */
        /* <DEDUP_REMOVED lines=13> */
[----:B------:R-:W-:Y:S01]  /*95c0*/  FADD R24, R65, R24 ;  /* 0x0000001841187221 */ /* 0x000fe20000000000 */
[----:B------:R-:W-:-:S03]  /*95d0*/  IMAD.MOV.U32 R65, RZ, RZ, R51 ;  /* 0x000000ffff417224 */ /* 0x000fc600078e0033 */
[----:B------:R-:W-:Y:S01]  /*95e0*/  FADD R24, R64, R24 ;  /* 0x0000001840187221 */ /* 0x000fe20000000000 */
[----:B------:R-:W-:Y:S02]  /*95f0*/  IMAD.MOV.U32 R64, RZ, RZ, R52 ;  /* 0x000000ffff407224 */ /* 0x000fe400078e0034 */
[----:B------:R-:W4:Y:S01]  /*9600*/  LDL.LU R52, [R1+0x3a4] ;  /* 0x0003a40001347983 */ /* 0x000f220000300800 */
[----:B------:R-:W-:Y:S02]  /*9610*/  IMAD.MOV.U32 R66, RZ, RZ, R11 ;  /* 0x000000ffff427224 */ /* 0x000fe400078e000b */
[----:B------:R-:W-:Y:S01]  /*9620*/  IMAD.MOV.U32 R67, RZ, RZ, R10 ;  /* 0x000000ffff437224 */ /* 0x000fe200078e000a */
[----:B------:R-:W2:Y:S01]  /*9630*/  LDL.LU R51, [R1+0x3a0] ;  /* 0x0003a00001337983 */ /* 0x000ea20000300800 */
[----:B------:R-:W-:-:S03]  /*9640*/  IMAD.MOV.U32 R68, RZ, RZ, R8 ;  /* 0x000000ffff447224 */ /* 0x000fc600078e0008 */
[----:B------:R-:W2:Y:S01]  /*9650*/  LDL.LU R11, [R1+0x39c] ;  /* 0x00039c00010b7983 */ /* 0x000ea20000300800 */
[----:B------:R-:W-:-:S03]  /*9660*/  IMAD.MOV.U32 R69, RZ, RZ, R6 ;  /* 0x000000ffff457224 */ /* 0x000fc600078e0006 */
[----:B------:R-:W2:Y:S01]  /*9670*/  LDL.LU R10, [R1+0x398] ;  /* 0x00039800010a7983 */ /* 0x000ea20000300800 */
[----:B------:R-:W-:-:S03]  /*9680*/  IMAD.MOV.U32 R70, RZ, RZ, R5 ;  /* 0x000000ffff467224 */ /* 0x000fc600078e0005 */
[----:B------:R-:W2:Y:S01]  /*9690*/  LDL.LU R8, [R1+0x394] ;  /* 0x0003940001087983 */ /* 0x000ea20000300800 */
[----:B------:R-:W-:-:S03]  /*96a0*/  IMAD.MOV.U32 R71, RZ, RZ, R50 ;  /* 0x000000ffff477224 */ /* 0x000fc600078e0032 */
[----:B------:R-:W2:Y:S04]  /*96b0*/  LDL.LU R6, [R1+0x390] ;  /* 0x0003900001067983 */ /* 0x000ea80000300800 */
[----:B------:R-:W2:Y:S04]  /*96c0*/  LDL.LU R5, [R1+0x38c] ;  /* 0x00038c0001057983 */ /* 0x000ea80000300800 */
[----:B------:R-:W2:Y:S01]  /*96d0*/  LDL.LU R50, [R1+0x388] ;  /* 0x0003880001327983 */ /* 0x000ea20000300800 */
[----:B------:R-:W-:-:S01]  /*96e0*/  FADD R24, R63, R24 ;  /* 0x000000183f187221 */ /* 0x000fc20000000000 */
[----:B------:R-:W-:-:S02]  /*96f0*/  IMAD.MOV.U32 R63, RZ, RZ, R112 ;  /* 0x000000ffff3f7224 */ /* 0x000fc400078e0070 */
[----:B------:R-:W-:Y:S02]  /*9700*/  IMAD.MOV.U32 R79, RZ, RZ, R123 ;  /* 0x000000ffff4f7224 */ /* 0x000fe400078e007b */
[----:B------:R-:W-:Y:S02]  /*9710*/  IMAD.MOV.U32 R82, RZ, RZ, R122 ;  /* 0x000000ffff527224 */ /* 0x000fe400078e007a */
[----:B------:R-:W-:Y:S02]  /*9720*/  IMAD.MOV.U32 R83, RZ, RZ, R121 ;  /* 0x000000ffff537224 */ /* 0x000fe400078e0079 */
[----:B------:R-:W-:Y:S02]  /*9730*/  IMAD.MOV.U32 R86, RZ, RZ, R120 ;  /* 0x000000ffff567224 */ /* 0x000fe400078e0078 */
[----:B------:R-:W-:Y:S02]  /*9740*/  IMAD.MOV.U32 R87, RZ, RZ, R119 ;  /* 0x000000ffff577224 */ /* 0x000fe400078e0077 */
[----:B------:R-:W-:-:S02]  /*9750*/  IMAD.MOV.U32 R96, RZ, RZ, R118 ;  /* 0x000000ffff607224 */ /* 0x000fc400078e0076 */
[----:B------:R-:W-:Y:S02]  /*9760*/  IMAD.MOV.U32 R97, RZ, RZ, R117 ;  /* 0x000000ffff617224 */ /* 0x000fe400078e0075 */
[----:B------:R-:W-:Y:S02]  /*9770*/  IMAD.MOV.U32 R98, RZ, RZ, R116 ;  /* 0x000000ffff627224 */ /* 0x000fe400078e0074 */
[----:B------:R-:W-:Y:S02]  /*9780*/  IMAD.MOV.U32 R104, RZ, RZ, R115 ;  /* 0x000000ffff687224 */ /* 0x000fe400078e0073 */
[----:B------:R-:W-:Y:S02]  /*9790*/  IMAD.MOV.U32 R107, RZ, RZ, R114 ;  /* 0x000000ffff6b7224 */ /* 0x000fe400078e0072 */
[----:B------:R-:W-:Y:S02]  /*97a0*/  IMAD.MOV.U32 R72, RZ, RZ, R2 ;  /* 0x000000ffff487224 */ /* 0x000fe400078e0002 */
[----:B------:R-:W-:Y:S01]  /*97b0*/  IMAD.MOV.U32 R73, RZ, RZ, R0 ;  /* 0x000000ffff497224 */ /* 0x000fe200078e0000 */
[----:B------:R-:W2:Y:S01]  /*97c0*/  LDL.LU R2, [R1+0x384] ;  /* 0x0003840001027983 */ /* 0x000ea20000300800 */
[----:B------:R-:W-:-:S02]  /*97d0*/  IMAD.MOV.U32 R74, RZ, RZ, R125 ;  /* 0x000000ffff4a7224 */ /* 0x000fc400078e007d */
[----:B------:R-:W-:Y:S01]  /*97e0*/  IMAD.MOV.U32 R78, RZ, RZ, R124 ;  /* 0x000000ffff4e7224 */ /* 0x000fe200078e007c */
[----:B------:R0:W5:Y:S01]  /*97f0*/  LDL.LU R0, [R1+0x380] ;  /* 0x0003800001007983 */ /* 0x0001620000300800 */
        /* <DEDUP_REMOVED lines=10> */
[----:B------:R-:W-:-:S02]  /*98a0*/  IMAD.MOV.U32 R122, RZ, RZ, R26 ;  /* 0x000000ffff7a7224 */ /* 0x000fc400078e001a */
[----:B------:R-:W-:-:S06]  /*98b0*/  IMAD.MOV.U32 R123, RZ, RZ, R25 ;  /* 0x000000ffff7b7224 */ /* 0x000fcc00078e0019 */
[----:B------:R-:W-:-:S06]  /*98c0*/  WARPGROUP.ARRIVE ;  /* 0x00000000000079c5 */ /* 0x000fcc0000000000 */
[----:B------:R-:W-:Y:S01]  /*98d0*/  QGMMA.64x128x32.F32.E4M3.E4M3 R60, R36, gdesc[UR12], R60, gsb0 ;  /* 0x01e0000c243c7df3 */ /* 0x000fe2000800083c */
[----:B------:R-:W-:Y:S04]  /*98e0*/  STL [R1+0x374], R58 ;  /* 0x0003743a01007387 */ /* 0x000fe80000100800 */
[----:B------:R-:W-:Y:S04]  /*98f0*/  STL [R1+0x370], R56 ;  /* 0x0003703801007387 */ /* 0x000fe80000100800 */
[----:B---3--:R-:W-:Y:S01]  /*9900*/  STL.64 [R1+0x368], R54 ;  /* 0x0003683601007387 */ /* 0x008fe20000100a00 */
[----:B------:R-:W-:-:S04]  /*9910*/  FADD R9, R12, R9 ;  /* 0x000000090c097221 */ /* 0x000fc80000000000 */
[----:B------:R-:W-:Y:S01]  /*9920*/  FADD R9, R13, R9 ;  /* 0x000000090d097221 */ /* 0x000fe20000000000 */
[----:B------:R-:W-:Y:S02]  /*9930*/  WARPGROUP.DEPBAR.LE gsb0, 0x0 ;  /* 0x00008000000079c5 */ /* 0x000fe40000010000 */
[----:B----4-:R-:W-:Y:S04]  /*9940*/  STL.64 [R1+0x360], R52 ;  /* 0x0003603401007387 */ /* 0x010fe80000100a00 */
[----:B--2---:R-:W-:Y:S04]  /*9950*/  STL.64 [R1+0x358], R50 ;  /* 0x0003583201007387 */ /* 0x004fe80000100a00 */
[----:B------:R-:W-:Y:S04]  /*9960*/  STL.64 [R1], R60 ;  /* 0x0000003c01007387 */ /* 0x000fe80000100a00 */
        /* <DEDUP_REMOVED lines=31> */
[----:B-1----:R-:W2:Y:S04]  /*9b60*/  LDL.LU R62, [R1+0x37c] ;  /* 0x00037c00013e7983 */ /* 0x002ea80000300800 */
[----:B------:R-:W3:Y:S04]  /*9b70*/  LDL.LU R61, [R1+0x378] ;  /* 0x00037800013d7983 */ /* 0x000ee80000300800 */
[----:B------:R-:W4:Y:S04]  /*9b80*/  LDL.LU R58, [R1+0x374] ;  /* 0x00037400013a7983 */ /* 0x000f280000300800 */
[----:B------:R-:W4:Y:S04]  /*9b90*/  LDL.LU R56, [R1+0x370] ;  /* 0x0003700001387983 */ /* 0x000f280000300800 */
[----:B------:R-:W4:Y:S04]  /*9ba0*/  LDL.LU.64 R54, [R1+0x368] ;  /* 0x0003680001367983 */ /* 0x000f280000300a00 */
[----:B------:R-:W4:Y:S04]  /*9bb0*/  LDL.LU.64 R52, [R1+0x360] ;  /* 0x0003600001347983 */ /* 0x000f280000300a00 */
[----:B------:R-:W4:Y:S04]  /*9bc0*/  LDL.LU.64 R50, [R1+0x358] ;  /* 0x0003580001327983 */ /* 0x000f280000300a00 */
[----:B------:R-:W4:Y:S04]  /*9bd0*/  LDL.LU R13, [R1+0x14c] ;  /* 0x00014c00010d7983 */ /* 0x000f280000300800 */
[----:B------:R-:W4:Y:S01]  /*9be0*/  LDL.LU R12, [R1+0x150] ;  /* 0x00015000010c7983 */ /* 0x000f220000300800 */
        /* <DEDUP_REMOVED lines=22> */
[----:B------:R-:W-:-:S04]  /*9d50*/  UIADD3 UR6, UP0, UR6, 0x80, URZ ;  /* 0x0000008006067890 */ /* 0x000fc8000ff1e03f */
[----:B------:R-:W-:Y:S02]  /*9d60*/  UIADD3.X UR7, URZ, UR7, URZ, UP0, !UPT ;  /* 0x000000073f077290 */ /* 0x000fe400087fe43f */
[----:B------:R-:W-:-:S04]  /*9d70*/  UISETP.GE.U32.AND UP0, UPT, UR6, UR33, UPT ;  /* 0x000000210600728c */ /* 0x000fc8000bf06070 */
[----:B------:R-:W-:-:S06]  /*9d80*/  UISETP.GE.U32.AND.EX UP0, UPT, UR7, URZ, UPT, UP0 ;  /* 0x0000003f0700728c */ /* 0x000fcc000bf06100 */
[----:B------:R-:W-:Y:S01]  /*9d90*/  PLOP3.LUT P0, PT, PT, PT, UP0, 0x80, 0x0 ;  /* 0x000000000000781c */ /* 0x000fe20003f0f008 */
[----:B------:R-:W-:Y:S02]  /*9da0*/  ULEA UR5, UR23, UR5, 0x7 ;  /* 0x0000000517057291 */ /* 0x000fe4000f8e383f */
[----:B------:R-:W-:Y:S01]  /*9db0*/  ULEA UR4, UR21, UR4, 0x7 ;  /* 0x0000000415047291 */ /* 0x000fe2000f8e383f */
[----:B--2---:R-:W-:-:S04]  /*9dc0*/  FADD R24, R62, R24 ;  /* 0x000000183e187221 */ /* 0x004fc80000000000 */
[----:B---3--:R-:W-:-:S04]  /*9dd0*/  FADD R24, R61, R24 ;  /* 0x000000183d187221 */ /* 0x008fc80000000000 */
[----:B------:R-:W-:-:S04]  /*9de0*/  FADD R24, R5, R24 ;  /* 0x0000001805187221 */ /* 0x000fc80000000000 */
[----:B------:R-:W-:Y:S01]  /*9df0*/  FADD R24, R6, R24 ;  /* 0x0000001806187221 */ /* 0x000fe20000000000 */
[----:B----4-:R-:W-:-:S04]  /*9e00*/  FADD R9, R50, R9 ;  /* 0x0000000932097221 */ /* 0x010fc80000000000 */
[----:B------:R-:W-:-:S04]  /*9e10*/  FADD R9, R51, R9 ;  /* 0x0000000933097221 */ /* 0x000fc80000000000 */
[----:B------:R-:W-:Y:S01]  /*9e20*/  FADD R9, R52, R9 ;  /* 0x0000000934097221 */ /* 0x000fe20000000000 */
[----:B------:R-:W-:-:S03]  /*9e30*/  FADD R24, R8, R24 ;  /* 0x0000001808187221 */ /* 0x000fc60000000000 */
[----:B------:R-:W-:Y:S01]  /*9e40*/  FADD R9, R53, R9 ;  /* 0x0000000935097221 */ /* 0x000fe20000000000 */
[----:B------:R-:W-:-:S03]  /*9e50*/  FADD R24, R10, R24 ;  /* 0x000000180a187221 */ /* 0x000fc60000000000 */
[----:B------:R-:W-:Y:S01]  /*9e60*/  FADD R9, R54, R9 ;  /* 0x0000000936097221 */ /* 0x000fe20000000000 */
[----:B------:R-:W-:-:S03]  /*9e70*/  FADD R24, R11, R24 ;  /* 0x000000180b187221 */ /* 0x000fc60000000000 */
[----:B------:R-:W-:-:S04]  /*9e80*/  FADD R9, R55, R9 ;  /* 0x0000000937097221 */ /* 0x000fc80000000000 */
[----:B------:R-:W-:Y:S01]  /*9e90*/  FADD R9, R56, R9 ;  /* 0x0000000938097221 */ /* 0x000fe20000000000 */
[----:B------:R-:W1:Y:S04]  /*9ea0*/  SHFL.BFLY PT, R5, R24, 0x2, 0x1f ;  /* 0x0c401f0018057f89 */ /* 0x000e6800000e0000 */
[----:B------:R-:W2:Y:S01]  /*9eb0*/  SHFL.BFLY PT, R2, R9, 0x2, 0x1f ;  /* 0x0c401f0009027f89 */ /* 0x000ea200000e0000 */
[----:B-1----:R-:W-:-:S01]  /*9ec0*/  FADD R5, R24, R5 ;  /* 0x0000000518057221 */ /* 0x002fc20000000000 */
[----:B--2---:R-:W-:-:S04]  /*9ed0*/  FADD R2, R9, R2 ;  /* 0x0000000209027221 */ /* 0x004fc80000000000 */
[----:B------:R-:W1:Y:S04]  /*9ee0*/  SHFL.BFLY PT, R6, R5, 0x1, 0x1f ;  /* 0x0c201f0005067f89 */ /* 0x000e6800000e0000 */
[----:B------:R-:W2:Y:S01]  /*9ef0*/  SHFL.BFLY PT, R8, R2, 0x1, 0x1f ;  /* 0x0c201f0002087f89 */ /* 0x000ea200000e0000 */
[----:B-1----:R-:W-:-:S01]  /*9f00*/  FADD R6, R5, R6 ;  /* 0x0000000605067221 */ /* 0x002fc20000000000 */
[----:B--2---:R-:W-:-:S03]  /*9f10*/  FADD R8, R2, R8 ;  /* 0x0000000802087221 */ /* 0x004fc60000000000 */
[----:B------:R-:W-:Y:S01]  /*9f20*/  FFMA R13, R4, R13, R6 ;  /* 0x0000000d040d7223 */ /* 0x000fe20000000006 */
[----:B------:R-:W-:-:S04]  /*9f30*/  FFMA R12, R58, R12, R8 ;  /* 0x0000000c3a0c7223 */ /* 0x000fc80000000008 */
[----:B------:R0:W-:Y:S04]  /*9f40*/  STL [R1+0x14c], R13 ;  /* 0x00014c0d01007387 */ /* 0x0001e80000100800 */
[----:B------:R0:W-:Y:S04]  /*9f50*/  STL [R1+0x150], R12 ;  /* 0x0001500c01007387 */ /* 0x0001e80000100800 */
[----:B------:R0:W-:Y:S04]  /*9f60*/  STL [R1+0x12c], R7 ;  /* 0x00012c0701007387 */ /* 0x0001e80000100800 */
[----:B------:R0:W-:Y:S01]  /*9f70*/  STL [R1+0x128], R3 ;  /* 0x0001280301007387 */ /* 0x0001e20000100800 */
[----:B------:R-:W-:-:S02]  /*9f80*/  IMAD.MOV.U32 R4, RZ, RZ, R7 ;  /* 0x000000ffff047224 */ /* 0x000fc400078e0007 */
[----:B------:R-:W-:Y:S01]  /*9f90*/  IMAD.MOV.U32 R2, RZ, RZ, R3 ;  /* 0x000000ffff027224 */ /* 0x000fe200078e0003 */
[----:B------:R-:W-:Y:S06]  /*9fa0*/  @!P0 BRA `(.L_x_1) ;  /* 0xffffff9800788947 */ /* 0x000fec000383ffff */
.L_x_0:
[----:B------:R-:W2:Y:S01]  /*9fb0*/  LDL.LU R36, [R1+0x150] ;  /* 0x0001500001247983 */ /* 0x000ea20000300800 */
[----:B------:R-:W-:-:S03]  /*9fc0*/  ULDC.64 UR4, c[0x0][0x270] ;  /* 0x00009c0000047ab9 */ /* 0x000fc60000000a00 */
[----:B------:R-:W3:Y:S04]  /*9fd0*/  LDL.LU R40, [R1+0x14c] ;  /* 0x00014c0001287983 */ /* 0x000ee80000300800 */
[----:B------:R-:W4:Y:S04]  /*9fe0*/  LDL.LU R15, [R1+0xfc] ;  /* 0x0000fc00010f7983 */ /* 0x000f280000300800 */
[----:B------:R-:W2:Y:S04]  /*9ff0*/  LDL.LU R14, [R1+0xf8] ;  /* 0x0000f800010e7983 */ /* 0x000ea80000300800 */
[----:B0-----:R-:W4:Y:S04]  /*a000*/  LDL.LU R13, [R1+0xec] ;  /* 0x0000ec00010d7983 */ /* 0x001f280000300800 */
[----:B------:R-:W2:Y:S04]  /*a010*/  LDL.LU R11, [R1+0xe8] ;  /* 0x0000e800010b7983 */ /* 0x000ea80000300800 */
[----:B------:R-:W2:Y:S04]  /*a020*/  LDL.LU R20, [R1+0xdc] ;  /* 0x0000dc0001147983 */ /* 0x000ea80000300800 */
[----:B------:R-:W4:Y:S04]  /*a030*/  LDL.LU R19, [R1+0xd8] ;  /* 0x0000d80001137983 */ /* 0x000f280000300800 */
[----:B------:R-:W2:Y:S04]  /*a040*/  LDL.LU R18, [R1+0xcc] ;  /* 0x0000cc0001127983 */ /* 0x000ea80000300800 */
        /* <DEDUP_REMOVED lines=22> */
[----:B------:R-:W0:Y:S03]  /*a1b0*/  S2R R106, SR_TID.X ;  /* 0x00000000006a7919 */ /* 0x000e260000002100 */
        /* <DEDUP_REMOVED lines=8> */
[C---:B0-----:R-:W-:Y:S01]  /*a240*/  IMAD.SHL.U32 R5, R106.reuse, 0x4, RZ ;  /* 0x000000046a057824 */ /* 0x041fe200078e00ff */
[C---:B------:R-:W-:Y:S01]  /*a250*/  LOP3.LUT R12, R106.reuse, 0x7, RZ, 0xc0, !PT ;  /* 0x000000076a0c7812 */ /* 0x040fe200078ec0ff */
[C---:B------:R-:W-:Y:S01]  /*a260*/  IMAD.SHL.U32 R3, R106.reuse, 0x8, RZ ;  /* 0x000000086a037824 */ /* 0x040fe200078e00ff */
[----:B------:R-:W2:Y:S01]  /*a270*/  LDL.LU R48, [R1+0xd0] ;  /* 0x0000d00001307983 */ /* 0x000ea20000300800 */
[----:B-----5:R-:W-:-:S02]  /*a280*/  LOP3.LUT R0, R106, 0x8, RZ, 0xc0, !PT ;  /* 0x000000086a007812 */ /* 0x020fc400078ec0ff */
[----:B------:R-:W-:Y:S01]  /*a290*/  LOP3.LUT R7, R5, 0x3c0, RZ, 0xc0, !PT ;  /* 0x000003c005077812 */ /* 0x000fe200078ec0ff */
[----:B------:R-:W2:Y:S01]  /*a2a0*/  LDL.LU R47, [R1+0xc4] ;  /* 0x0000c400012f7983 */ /* 0x000ea20000300800 */
[----:B------:R-:W-:Y:S01]  /*a2b0*/  IMAD.SHL.U32 R8, R12, 0x10, RZ ;  /* 0x000000100c087824 */ /* 0x000fe200078e00ff */
[----:B------:R-:W-:Y:S02]  /*a2c0*/  LOP3.LUT R3, R3, 0xf80, RZ, 0xc0, !PT ;  /* 0x00000f8003037812 */ /* 0x000fe400078ec0ff */
[----:B------:R-:W2:Y:S01]  /*a2d0*/  LDL.LU R56, [R1+0xc0] ;  /* 0x0000c00001387983 */ /* 0x000ea20000300800 */
[----:B------:R-:W-:-:S03]  /*a2e0*/  LEA R6, R0, UR25, 0x9 ;  /* 0x0000001900067c11 */ /* 0x000fc6000f8e48ff */
        /* <DEDUP_REMOVED lines=15> */
[----:B------:R-:W-:-:S05]  /*a3e0*/  LEA R12, R12, UR25, 0x3 ;  /* 0x000000190c0c7c11 */ /* 0x000fca000f8e18ff */
[----:B------:R-:W-:Y:S02]  /*a3f0*/  IMAD.IADD R7, R7, 0x1, R12 ;  /* 0x0000000107077824 */ /* 0x000fe400078e020c */
[----:B---3--:R-:W-:Y:S02]  /*a400*/  IMAD.MOV.U32 R5, RZ, RZ, R40 ;  /* 0x000000ffff057224 */ /* 0x008fe400078e0028 */
[----:B------:R-:W3:Y:S03]  /*a410*/  LDL.LU R40, [R1+0x40] ;  /* 0x0000400001287983 */ /* 0x000ee60000300800 */
[----:B------:R-:W-:Y:S01]  /*a420*/  FSETP.GT.AND P0, PT, |R5|, 8.50705917302346158658e+37, PT ;  /* 0x7e8000000500780b */ /* 0x000fe20003f04200 */
[----:B----4-:R-:W-:-:S05]  /*a430*/  FMUL R12, R19, 0.25 ;  /* 0x3e800000130c7820 */ /* 0x010fca0000400000 */
[----:B------:R-:W-:Y:S01]  /*a440*/  FSEL R12, R12, R19, P0 ;  /* 0x000000130c0c7208 */ /* 0x000fe20000000000 */
[----:B--2---:R-:W-:-:S05]  /*a450*/  FMUL R19, R22, 0.25 ;  /* 0x3e80000016137820 */ /* 0x004fca0000400000 */
[----:B------:R-:W-:Y:S01]  /*a460*/  FSEL R19, R19, R22, P0 ;  /* 0x0000001613137208 */ /* 0x000fe20000000000 */
[----:B------:R-:W-:-:S05]  /*a470*/  FMUL R22, R29, 0.25 ;  /* 0x3e8000001d167820 */ /* 0x000fca0000400000 */
[----:B------:R-:W-:Y:S01]  /*a480*/  FSEL R22, R22, R29, P0 ;  /* 0x0000001d16167208 */ /* 0x000fe20000000000 */
[----:B------:R-:W-:Y:S02]  /*a490*/  IMAD.MOV.U32 R71, RZ, RZ, R39 ;  /* 0x000000ffff477224 */ /* 0x000fe400078e0027 */
[----:B------:R-:W2:Y:S01]  /*a4a0*/  LDL.LU R39, [R1+0x34] ;  /* 0x0000340001277983 */ /* 0x000ea20000300800 */
[----:B------:R-:W-:-:S03]  /*a4b0*/  IMAD.MOV.U32 R70, RZ, RZ, R38 ;  /* 0x000000ffff467224 */ /* 0x000fc600078e0026 */
[----:B------:R-:W4:Y:S01]  /*a4c0*/  LDL.LU R38, [R1+0x30] ;  /* 0x0000300001267983 */ /* 0x000f220000300800 */
[----:B------:R-:W-:-:S03]  /*a4d0*/  IMAD.MOV.U32 R69, RZ, RZ, R37 ;  /* 0x000000ffff457224 */ /* 0x000fc600078e0025 */
[----:B------:R-:W2:Y:S01]  /*a4e0*/  LDL.LU R37, [R1+0x24] ;  /* 0x0000240001257983 */ /* 0x000ea20000300800 */
[----:B------:R-:W-:Y:S02]  /*a4f0*/  IMAD.MOV.U32 R68, RZ, RZ, R10 ;  /* 0x000000ffff447224 */ /* 0x000fe400078e000a */
[----:B------:R-:W-:Y:S02]  /*a500*/  IMAD.MOV.U32 R67, RZ, RZ, R9 ;  /* 0x000000ffff437224 */ /* 0x000fe400078e0009 */
[----:B------:R-:W-:Y:S01]  /*a510*/  FMUL R9, R13, 0.25 ;  /* 0x3e8000000d097820 */ /* 0x000fe20000400000 */
[----:B------:R-:W-:Y:S01]  /*a520*/  FMUL R29, R32, 0.25 ;  /* 0x3e800000201d7820 */ /* 0x000fe20000400000 */
[----:B------:R-:W2:Y:S03]  /*a530*/  LDL.LU R74, [R1+0x20] ;  /* 0x00002000014a7983 */ /* 0x000ea60000300800 */
[----:B------:R-:W-:Y:S01]  /*a540*/  FSEL R9, R9, R13, P0 ;  /* 0x0000000d09097208 */ /* 0x000fe20000000000 */
[----:B------:R-:W-:-:S05]  /*a550*/  FMUL R13, R18, 0.25 ;  /* 0x3e800000120d7820 */ /* 0x000fca0000400000 */
[----:B------:R-:W-:Y:S01]  /*a560*/  FSEL R13, R13, R18, P0 ;  /* 0x000000120d0d7208 */ /* 0x000fe20000000000 */
[----:B------:R-:W-:-:S05]  /*a570*/  FMUL R18, R23, 0.25 ;  /* 0x3e80000017127820 */ /* 0x000fca0000400000 */
[----:B------:R-:W-:Y:S01]  /*a580*/  FSEL R18, R18, R23, P0 ;  /* 0x0000001712127208 */ /* 0x000fe20000000000 */
[----:B------:R-:W-:-:S05]  /*a590*/  FMUL R23, R28, 0.25 ;  /* 0x3e8000001c177820 */ /* 0x000fca0000400000 */
[----:B------:R-:W-:Y:S01]  /*a5a0*/  FSEL R23, R23, R28, P0 ;  /* 0x0000001c17177208 */ /* 0x000fe20000000000 */
[----:B------:R-:W-:Y:S01]  /*a5b0*/  FMUL R28, R33, 0.25 ;  /* 0x3e800000211c7820 */ /* 0x000fe20000400000 */
[----:B------:R-:W-:Y:S01]  /*a5c0*/  FSEL R29, R29, R32, P0 ;  /* 0x000000201d1d7208 */ /* 0x000fe20000000000 */
[----:B------:R-:W-:-:S03]  /*a5d0*/  FMUL R32, R70, 0.25 ;  /* 0x3e80000046207820 */ /* 0x000fc60000400000 */
[----:B------:R-:W-:Y:S01]  /*a5e0*/  FSEL R28, R28, R33, P0 ;  /* 0x000000211c1c7208 */ /* 0x000fe20000000000 */
[----:B------:R-:W-:Y:S01]  /*a5f0*/  FMUL R33, R69, 0.25 ;  /* 0x3e80000045217820 */ /* 0x000fe20000400000 */
[----:B------:R-:W-:Y:S02]  /*a600*/  FSEL R32, R32, R70, P0 ;  /* 0x0000004620207208 */ /* 0x000fe40000000000 */
[----:B------:R-:W2:Y:S02]  /*a610*/  LDL.LU R70, [R1+0x14] ;  /* 0x0000140001467983 */ /* 0x000ea40000300800 */
[----:B------:R-:W-:Y:S02]  /*a620*/  FSEL R33, R33, R69, P0 ;  /* 0x0000004521217208 */ /* 0x000fe40000000000 */
[----:B------:R-:W2:Y:S04]  /*a630*/  LDL.LU R69, [R1+0x10] ;  /* 0x0000100001457983 */ /* 0x000ea80000300800 */
[----:B------:R-:W2:Y:S04]  /*a640*/  LDL.LU R80, [R1+0x4] ;  /* 0x0000040001507983 */ /* 0x000ea80000300800 */
[----:B------:R-:W2:Y:S01]  /*a650*/  LDL.LU R78, [R1] ;  /* 0x00000000014e7983 */ /* 0x000ea20000300800 */
[----:B------:R-:W-:Y:S01]  /*a660*/  IADD3 R3, R8, R6, R3 ;  /* 0x0000000608037210 */ /* 0x000fe20007ffe003 */
[----:B------:R-:W-:Y:S01]  /*a670*/  FMUL R6, R15, 0.25 ;  /* 0x3e8000000f067820 */ /* 0x000fe20000400000 */
[----:B------:R-:W-:-:S04]  /*a680*/  FMUL R8, R14, 0.25 ;  /* 0x3e8000000e087820 */ /* 0x000fc80000400000 */
[----:B------:R-:W-:Y:S01]  /*a690*/  FSEL R6, R6, R15, P0 ;  /* 0x0000000f06067208 */ /* 0x000fe20000000000 */
[----:B------:R-:W-:Y:S01]  /*a6a0*/  FMUL R15, R16, 0.25 ;  /* 0x3e800000100f7820 */ /* 0x000fe20000400000 */
[----:B------:R-:W-:Y:S01]  /*a6b0*/  FSEL R8, R8, R14, P0 ;  /* 0x0000000e08087208 */ /* 0x000fe20000000000 */
[----:B------:R-:W-:-:S03]  /*a6c0*/  FMUL R14, R17, 0.25 ;  /* 0x3e800000110e7820 */ /* 0x000fc60000400000 */
        /* <DEDUP_REMOVED lines=11> */
[----:B------:R-:W-:Y:S01]  /*a780*/  FMUL R27, R34, 0.25 ;  /* 0x3e800000221b7820 */ /* 0x000fe20000400000 */
[----:B------:R-:W-:Y:S02]  /*a790*/  FMUL R10, R11, 0.25 ;  /* 0x3e8000000b0a7820 */ /* 0x000fe40000400000 */
[----:B------:R-:W-:Y:S01]  /*a7a0*/  FSEL R26, R26, R35, P0 ;  /* 0x000000231a1a7208 */ /* 0x000fe20000000000 */
[----:B------:R-:W-:Y:S01]  /*a7b0*/  FMUL R35, R67, 0.25 ;  /* 0x3e80000043237820 */ /* 0x000fe20000400000 */
[----:B------:R-:W-:Y:S01]  /*a7c0*/  FSEL R27, R27, R34, P0 ;  /* 0x000000221b1b7208 */ /* 0x000fe20000000000 */
[----:B------:R-:W-:Y:S01]  /*a7d0*/  FMUL R34, R68, 0.25 ;  /* 0x3e80000044227820 */ /* 0x000fe20000400000 */
[----:B------:R-:W-:Y:S01]  /*a7e0*/  FSEL R10, R10, R11, P0 ;  /* 0x0000000b0a0a7208 */ /* 0x000fe20000000000 */
[----:B------:R-:W-:Y:S01]  /*a7f0*/  FMUL R11, R20, 0.25 ;  /* 0x3e800000140b7820 */ /* 0x000fe20000400000 */
[----:B------:R-:W-:-:S02]  /*a800*/  FSEL R35, R35, R67, P0 ;  /* 0x0000004323237208 */ /* 0x000fc40000000000 */
[----:B------:R-:W-:Y:S02]  /*a810*/  FSEL R34, R34, R68, P0 ;  /* 0x0000004422227208 */ /* 0x000fe40000000000 */
[----:B------:R-:W-:Y:S01]  /*a820*/  FSEL R11, R11, R20, P0 ;  /* 0x000000140b0b7208 */ /* 0x000fe20000000000 */
[----:B------:R-:W-:Y:S02]  /*a830*/  IMAD.MOV.U32 R68, RZ, RZ, R66 ;  /* 0x000000ffff447224 */ /* 0x000fe400078e0042 */
[----:B------:R-:W-:Y:S01]  /*a840*/  FMUL R20, R21, 0.25 ;  /* 0x3e80000015147820 */ /* 0x000fe20000400000 */
[----:B------:R-:W-:Y:S02]  /*a850*/  IMAD.MOV.U32 R67, RZ, RZ, R65 ;  /* 0x000000ffff437224 */ /* 0x000fe400078e0041 */
[----:B------:R-:W-:Y:S02]  /*a860*/  IMAD.MOV.U32 R66, RZ, RZ, R64 ;  /* 0x000000ffff427224 */ /* 0x000fe400078e0040 */
[----:B------:R-:W-:-:S02]  /*a870*/  IMAD.MOV.U32 R65, RZ, RZ, R62 ;  /* 0x000000ffff417224 */ /* 0x000fc400078e003e */
[----:B------:R-:W-:Y:S01]  /*a880*/  IMAD.MOV.U32 R64, RZ, RZ, R61 ;  /* 0x000000ffff407224 */ /* 0x000fe200078e003d */
[----:B------:R-:W-:Y:S01]  /*a890*/  FSEL R20, R20, R21, P0 ;  /* 0x0000001514147208 */ /* 0x000fe20000000000 */
[----:B------:R-:W-:Y:S01]  /*a8a0*/  FMUL R21, R30, 0.25 ;  /* 0x3e8000001e157820 */ /* 0x000fe20000400000 */
[----:B------:R-:W-:Y:S02]  /*a8b0*/  IMAD.MOV.U32 R73, RZ, RZ, R41 ;  /* 0x000000ffff497224 */ /* 0x000fe400078e0029 */
[----:B------:R-:W-:Y:S01]  /*a8c0*/  FMUL R41, R42, 0.25 ;  /* 0x3e8000002a297820 */ /* 0x000fe20000400000 */
[----:B------:R-:W-:Y:S02]  /*a8d0*/  FSETP.GT.AND P1, PT, |R36|, 8.50705917302346158658e+37, PT ;  /* 0x7e8000002400780b */ /* 0x000fe40003f24200 */
[----:B------:R-:W-:Y:S02]  /*a8e0*/  FSEL R21, R21, R30, P0 ;  /* 0x0000001e15157208 */ /* 0x000fe40000000000 */
[----:B------:R-:W-:Y:S01]  /*a8f0*/  FSEL R41, R41, R42, P1 ;  /* 0x0000002a29297208 */ /* 0x000fe20000800000 */
        /* <DEDUP_REMOVED lines=8> */
[----:B------:R-:W-:-:S04]  /*a980*/  FSEL R31, R31, R71, P0 ;  /* 0x000000471f1f7208 */ /* 0x000fc80000000000 */
[----:B------:R-:W-:Y:S01]  /*a990*/  FSEL R52, R52, R63, P1 ;  /* 0x0000003f34347208 */ /* 0x000fe20000800000 */
[----:B------:R-:W-:Y:S01]  /*a9a0*/  FMUL R63, R64, 0.25 ;  /* 0x3e800000403f7820 */ /* 0x000fe20000400000 */
[----:B------:R-:W-:-:S04]  /*a9b0*/  FSETP.GEU.AND P3, PT, R5, 1.175494350822287508e-38, PT ;  /* 0x008000000500780b */ /* 0x000fc80003f6e000 */
[----:B------:R-:W-:Y:S01]  /*a9c0*/  FSEL R63, R63, R64, P1 ;  /* 0x000000403f3f7208 */ /* 0x000fe20000800000 */
[----:B------:R-:W-:Y:S01]  /*a9d0*/  FMUL R64, R73, 0.25 ;  /* 0x3e80000049407820 */ /* 0x000fe20000400000 */
[----:B------:R-:W-:-:S04]  /*a9e0*/  FSETP.GEU.AND P2, PT, R36, 1.175494350822287508e-38, PT ;  /* 0x008000002400780b */ /* 0x000fc80003f4e000 */
[----:B------:R-:W-:Y:S02]  /*a9f0*/  FSEL R64, R64, R73, P1 ;  /* 0x0000004940407208 */ /* 0x000fe40000800000 */
[----:B------:R-:W-:Y:S02]  /*aa00*/  FSEL R90, RZ, -23, P2 ;  /* 0xc1b80000ff5a7808 */ /* 0x000fe40001000000 */
[----:B------:R-:W-:Y:S02]  /*aa10*/  FSETP.GEU.AND P4, PT, |R5|, 1.175494350822287508e-38, PT ;  /* 0x008000000500780b */ /* 0x000fe40003f8e200 */
[----:B------:R-:W-:Y:S01]  /*aa20*/  FSEL R76, RZ, -23, P3 ;  /* 0xc1b80000ff4c7808 */ /* 0x000fe20001800000 */
[----:B---3--:R-:W-:Y:S02]  /*aa30*/  IMAD.MOV.U32 R72, RZ, RZ, R40 ;  /* 0x000000ffff487224 */ /* 0x008fe400078e0028 */
[----:B------:R-:W-:-:S05]  /*aa40*/  FMUL R40, R43, 0.25 ;  /* 0x3e8000002b287820 */ /* 0x000fca0000400000 */
[----:B------:R-:W-:Y:S01]  /*aa50*/  FSEL R40, R40, R43, P1 ;  /* 0x0000002b28287208 */ /* 0x000fe20000800000 */
        /* <DEDUP_REMOVED lines=9> */
[----:B------:R-:W-:-:S04]  /*aaf0*/  LEA.HI R0, R0, R7, RZ, 0x1f ;  /* 0x0000000700007211 */ /* 0x000fc800078ff8ff */
[----:B------:R-:W-:Y:S01]  /*ab00*/  FSEL R65, R65, R72, P1 ;  /* 0x0000004841417208 */ /* 0x000fe20000800000 */
[----:B----4-:R-:W-:Y:S02]  /*ab10*/  IMAD.MOV.U32 R62, RZ, RZ, R38 ;  /* 0x000000ffff3e7224 */ /* 0x010fe400078e0026 */
[----:B------:R-:W-:Y:S01]  /*ab20*/  FMUL R38, R45, 0.25 ;  /* 0x3e8000002d267820 */ /* 0x000fe20000400000 */
[----:B--2---:R-:W-:Y:S02]  /*ab30*/  IMAD.MOV.U32 R61, RZ, RZ, R37 ;  /* 0x000000ffff3d7224 */ /* 0x004fe400078e0025 */
[----:B------:R-:W-:Y:S02]  /*ab40*/  FMUL R37, R46, 0.25 ;  /* 0x3e8000002e257820 */ /* 0x000fe40000400000 */
[----:B------:R-:W-:Y:S01]  /*ab50*/  FSEL R38, R38, R45, P0 ;  /* 0x0000002d26267208 */ /* 0x000fe20000000000 */
[----:B------:R-:W-:Y:S02]  /*ab60*/  FMUL R45, R48, 0.25 ;  /* 0x3e800000302d7820 */ /* 0x000fe40000400000 */
[----:B------:R-:W-:Y:S01]  /*ab70*/  FSEL R37, R37, R46, P0 ;  /* 0x0000002e25257208 */ /* 0x000fe20000000000 */
[----:B------:R-:W-:-:S02]  /*ab80*/  FMUL R46, R47, 0.25 ;  /* 0x3e8000002f2e7820 */ /* 0x000fc40000400000 */
[----:B------:R-:W-:Y:S01]  /*ab90*/  FSEL R45, R45, R48, P1 ;  /* 0x000000302d2d7208 */ /* 0x000fe20000800000 */
[----:B------:R-:W-:Y:S02]  /*aba0*/  FMUL R48, R55, 0.25 ;  /* 0x3e80000037307820 */ /* 0x000fe40000400000 */
[----:B------:R-:W-:Y:S01]  /*abb0*/  FSEL R46, R46, R47, P1 ;  /* 0x0000002f2e2e7208 */ /* 0x000fe20000800000 */
[----:B------:R-:W-:Y:S02]  /*abc0*/  FMUL R47, R56, 0.25 ;  /* 0x3e800000382f7820 */ /* 0x000fe40000400000 */
[----:B------:R-:W-:Y:S01]  /*abd0*/  FSEL R48, R48, R55, P1 ;  /* 0x0000003730307208 */ /* 0x000fe20000800000 */
[----:B------:R-:W-:Y:S02]  /*abe0*/  FMUL R55, R58, 0.25 ;  /* 0x3e8000003a377820 */ /* 0x000fe40000400000 */
[----:B------:R-:W-:Y:S01]  /*abf0*/  FSEL R47, R47, R56, P1 ;  /* 0x000000382f2f7208 */ /* 0x000fe20000800000 */
[----:B------:R-:W-:Y:S01]  /*ac00*/  FMUL R56, R57, 0.25 ;  /* 0x3e80000039387820 */ /* 0x000fe20000400000 */
[----:B------:R-:W-:Y:S01]  /*ac10*/  IMAD.MOV.U32 R71, RZ, RZ, R39 ;  /* 0x000000ffff477224 */ /* 0x000fe200078e0027 */
[----:B------:R-:W-:Y:S01]  /*ac20*/  FSEL R55, R55, R58, P1 ;  /* 0x0000003a37377208 */ /* 0x000fe20000800000 */
[----:B------:R-:W-:Y:S01]  /*ac30*/  FMUL R39, R44, 0.25 ;  /* 0x3e8000002c277820 */ /* 0x000fe20000400000 */
[----:B------:R-:W-:Y:S01]  /*ac40*/  FMUL R58, R67, 0.25 ;  /* 0x3e800000433a7820 */ /* 0x000fe20000400000 */
[----:B------:R-:W-:Y:S01]  /*ac50*/  FSEL R56, R56, R57, P1 ;  /* 0x0000003938387208 */ /* 0x000fe20000800000 */
[----:B------:R-:W-:-:S02]  /*ac60*/  FMUL R57, R68, 0.25 ;  /* 0x3e80000044397820 */ /* 0x000fc40000400000 */
[----:B------:R-:W-:Y:S01]  /*ac70*/  FSEL R39, R39, R44, P0 ;  /* 0x0000002c27277208 */ /* 0x000fe20000000000 */
[----:B------:R-:W-:Y:S01]  /*ac80*/  FMUL R44, R49, 0.25 ;  /* 0x3e800000312c7820 */ /* 0x000fe20000400000 */
[----:B------:R-:W-:Y:S01]  /*ac90*/  FSEL R58, R58, R67, P1 ;  /* 0x000000433a3a7208 */ /* 0x000fe20000800000 */
[----:B------:R-:W-:Y:S01]  /*aca0*/  FMUL R67, R62, 0.25 ;  /* 0x3e8000003e437820 */ /* 0x000fe20000400000 */
[----:B------:R-:W-:Y:S01]  /*acb0*/  FSEL R57, R57, R68, P1 ;  /* 0x0000004439397208 */ /* 0x000fe20000800000 */
[----:B------:R-:W-:Y:S01]  /*acc0*/  FMUL R68, R61, 0.25 ;  /* 0x3e8000003d447820 */ /* 0x000fe20000400000 */
[----:B------:R-:W-:Y:S01]  /*acd0*/  FSEL R44, R44, R49, P1 ;  /* 0x000000312c2c7208 */ /* 0x000fe20000800000 */
[----:B------:R-:W-:Y:S01]  /*ace0*/  FMUL R49, R54, 0.25 ;  /* 0x3e80000036317820 */ /* 0x000fe20000400000 */
[----:B------:R-:W-:Y:S01]  /*acf0*/  FSEL R67, R67, R62, P1 ;  /* 0x0000003e43437208 */ /* 0x000fe20000800000 */
[----:B------:R-:W-:Y:S01]  /*ad00*/  FMUL R62, R5, 8388608 ;  /* 0x4b000000053e7820 */ /* 0x000fe20000400000 */
[----:B------:R-:W-:Y:S01]  /*ad10*/  FSEL R68, R68, R61, P1 ;  /* 0x0000003d44447208 */ /* 0x000fe20000800000 */
[----:B------:R-:W-:Y:S01]  /*ad20*/  FMUL R61, R36, 8388608 ;  /* 0x4b000000243d7820 */ /* 0x000fe20000400000 */
[----:B------:R-:W-:Y:S01]  /*ad30*/  FSEL R49, R49, R54, P1 ;  /* 0x0000003631317208 */ /* 0x000fe20000800000 */
[----:B------:R-:W-:Y:S01]  /*ad40*/  FMUL R54, R59, 0.25 ;  /* 0x3e8000003b367820 */ /* 0x000fe20000400000 */
[----:B------:R-:W-:Y:S01]  /*ad50*/  FSEL R62, R62, R5, !P3 ;  /* 0x000000053e3e7208 */ /* 0x000fe20005800000 */
[----:B------:R-:W-:Y:S01]  /*ad60*/  FMUL R73, R69, 0.25 ;  /* 0x3e80000045497820 */ /* 0x000fe20000400000 */
[----:B------:R-:W-:-:S02]  /*ad70*/  FSEL R61, R61, R36, !P2 ;  /* 0x000000243d3d7208 */ /* 0x000fc40005000000 */
[----:B------:R-:W-:Y:S02]  /*ad80*/  FSETP.GEU.AND P2, PT, |R36|, 1.175494350822287508e-38, PT ;  /* 0x008000002400780b */ /* 0x000fe40003f4e200 */
[----:B------:R-:W-:Y:S01]  /*ad90*/  FSEL R73, R73, R69, P1 ;  /* 0x0000004549497208 */ /* 0x000fe20000800000 */
[----:B------:R-:W-:Y:S01]  /*ada0*/  VIADD R69, R62, 0xc0cafb0d ;  /* 0xc0cafb0d3e457836 */ /* 0x000fe20000000000 */
[----:B------:R-:W-:Y:S01]  /*adb0*/  FSEL R54, R54, R59, P1 ;  /* 0x0000003b36367208 */ /* 0x000fe20000800000 */
[----:B------:R-:W-:Y:S01]  /*adc0*/  FMUL R59, R66, 0.25 ;  /* 0x3e800000423b7820 */ /* 0x000fe20000400000 */
[----:B------:R-:W-:Y:S02]  /*add0*/  @P0 FMUL R5, R5, 0.25 ;  /* 0x3e80000005050820 */ /* 0x000fe40000400000 */
[----:B------:R-:W-:Y:S01]  /*ade0*/  LOP3.LUT R69, R69, 0xff800000, RZ, 0xc0, !PT ;  /* 0xff80000045457812 */ /* 0x000fe200078ec0ff */
[----:B------:R-:W-:Y:S01]  /*adf0*/  @P1 FMUL R36, R36, 0.25 ;  /* 0x3e80000024241820 */ /* 0x000fe20000400000 */
[----:B------:R-:W-:Y:S01]  /*ae00*/  FSEL R59, R59, R66, P1 ;  /* 0x000000423b3b7208 */ /* 0x000fe20000800000 */
[----:B------:R-:W-:Y:S01]  /*ae10*/  FMUL R66, R71, 0.25 ;  /* 0x3e80000047427820 */ /* 0x000fe20000400000 */
[----:B------:R-:W-:Y:S01]  /*ae20*/  I2FP.F32.S32 R79, R69 ;  /* 0x00000045004f7245 */ /* 0x000fe20000201400 */
[----:B------:R-:W-:Y:S01]  /*ae30*/  FMUL R72, R70, 0.25 ;  /* 0x3e80000046487820 */ /* 0x000fe20000400000 */
[----:B------:R-:W-:Y:S01]  /*ae40*/  @!P4 FMUL R5, R5, 16777216 ;  /* 0x4b8000000505c820 */ /* 0x000fe20000400000 */
[----:B------:R-:W-:Y:S01]  /*ae50*/  @!P2 FMUL R36, R36, 16777216 ;  /* 0x4b8000002424a820 */ /* 0x000fe20000400000 */
[----:B------:R-:W-:Y:S01]  /*ae60*/  FSEL R66, R66, R71, P1 ;  /* 0x0000004742427208 */ /* 0x000fe20000800000 */
[----:B------:R-:W-:Y:S01]  /*ae70*/  FMUL R71, R74, 0.25 ;  /* 0x3e8000004a477820 */ /* 0x000fe20000400000 */
[----:B------:R-:W-:Y:S01]  /*ae80*/  FFMA.FTZ R7, R79, 1.1920928955078125e-07, R76 ;  /* 0x340000004f077823 */ /* 0x000fe2000001004c */
[----:B------:R-:W-:Y:S01]  /*ae90*/  FSEL R72, R72, R70, P1 ;  /* 0x0000004648487208 */ /* 0x000fe20000800000 */
[----:B------:R-:W0:Y:S01]  /*aea0*/  MUFU.RCP R76, R5 ;  /* 0x00000005004c7308 */ /* 0x000e220000001000 */
[----:B------:R-:W-:Y:S01]  /*aeb0*/  VIADD R70, R61, 0xc0cafb0d ;  /* 0xc0cafb0d3d467836 */ /* 0x000fe20000000000 */
[----:B------:R-:W-:Y:S01]  /*aec0*/  FSEL R71, R71, R74, P1 ;  /* 0x0000004a47477208 */ /* 0x000fe20000800000 */
[----:B------:R-:W-:Y:S01]  /*aed0*/  FMUL R74, R80, 0.25 ;  /* 0x3e800000504a7820 */ /* 0x000fe20000400000 */
[----:B------:R-:W-:-:S04]  /*aee0*/  FMUL R75, R78, 0.25 ;  /* 0x3e8000004e4b7820 */ /* 0x000fc80000400000 */
[----:B------:R-:W1:Y:S01]  /*aef0*/  MUFU.RCP R36, R36 ;  /* 0x0000002400247308 */ /* 0x000e620000001000 */
[----:B------:R-:W-:Y:S02]  /*af00*/  LOP3.LUT R70, R70, 0xff800000, RZ, 0xc0, !PT ;  /* 0xff80000046467812 */ /* 0x000fe400078ec0ff */
[----:B------:R-:W-:Y:S02]  /*af10*/  FSEL R74, R74, R80, P1 ;  /* 0x000000504a4a7208 */ /* 0x000fe40000800000 */
[----:B------:R-:W-:Y:S01]  /*af20*/  FSEL R75, R75, R78, P1 ;  /* 0x0000004e4b4b7208 */ /* 0x000fe20000800000 */
[----:B------:R-:W-:Y:S01]  /*af30*/  @!P4 FMUL R32, R32, 16777216 ;  /* 0x4b8000002020c820 */ /* 0x000fe20000400000 */
[----:B------:R-:W-:Y:S01]  /*af40*/  I2FP.F32.S32 R77, R70 ;  /* 0x00000046004d7245 */ /* 0x000fe20000201400 */
[----:B------:R-:W-:Y:S01]  /*af50*/  @!P4 FMUL R33, R33, 16777216 ;  /* 0x4b8000002121c820 */ /* 0x000fe20000400000 */
        /* <DEDUP_REMOVED lines=12> */
[----:B------:R-:W-:Y:S01]  /*b020*/  FFMA.FTZ R90, R77, 1.1920928955078125e-07, R90 ;  /* 0x340000004d5a7823 */ /* 0x000fe2000001005a */
[----:B------:R-:W-:Y:S01]  /*b030*/  @!P4 FMUL R31, R31, 16777216 ;  /* 0x4b8000001f1fc820 */ /* 0x000fe20000400000 */
[----:B0-----:R-:W-:Y:S01]  /*b040*/  FMUL R77, R76, R32 ;  /* 0x000000204c4d7220 */ /* 0x001fe20000400000 */
[----:B------:R-:W-:Y:S01]  /*b050*/  @!P2 FMUL R56, R56, 16777216 ;  /* 0x4b8000003838a820 */ /* 0x000fe20000400000 */
[----:B------:R-:W-:Y:S01]  /*b060*/  @!P2 FMUL R57, R57, 16777216 ;  /* 0x4b8000003939a820 */ /* 0x000fe20000400000 */
[C---:B------:R-:W-:Y:S01]  /*b070*/  FMUL R33, R76.reuse, R33 ;  /* 0x000000214c217220 */ /* 0x040fe20000400000 */
[C---:B------:R-:W-:Y:S01]  /*b080*/  FMUL R34, R76.reuse, R34 ;  /* 0x000000224c227220 */ /* 0x040fe20000400000 */
[C---:B------:R-:W-:Y:S01]  /*b090*/  FMUL R35, R76.reuse, R35 ;  /* 0x000000234c237220 */ /* 0x040fe20000400000 */
[C---:B------:R-:W-:Y:S01]  /*b0a0*/  FMUL R32, R76.reuse, R37 ;  /* 0x000000254c207220 */ /* 0x040fe20000400000 */
[C---:B------:R-:W-:Y:S01]  /*b0b0*/  FMUL R38, R76.reuse, R38 ;  /* 0x000000264c267220 */ /* 0x040fe20000400000 */
[----:B------:R-:W-:Y:S01]  /*b0c0*/  FMUL R39, R76, R39 ;  /* 0x000000274c277220 */ /* 0x000fe20000400000 */
        /* <DEDUP_REMOVED lines=12> */
[----:B------:R-:W-:Y:S01]  /*b190*/  FMUL R5, R76, R8 ;  /* 0x000000084c057220 */ /* 0x000fe20000400000 */
[C---:B-1----:R-:W-:Y:S01]  /*b1a0*/  FMUL R74, R36.reuse, R74 ;  /* 0x0000004a244a7220 */ /* 0x042fe20000400000 */
[C---:B------:R-:W-:Y:S01]  /*b1b0*/  FMUL R75, R36.reuse, R75 ;  /* 0x0000004b244b7220 */ /* 0x040fe20000400000 */
[C---:B------:R-:W-:Y:S01]  /*b1c0*/  FMUL R72, R36.reuse, R72 ;  /* 0x0000004824487220 */ /* 0x040fe20000400000 */
[C---:B------:R-:W-:Y:S01]  /*b1d0*/  FMUL R73, R36.reuse, R73 ;  /* 0x0000004924497220 */ /* 0x040fe20000400000 */
[C---:B------:R-:W-:Y:S01]  /*b1e0*/  FMUL R68, R36.reuse, R68 ;  /* 0x0000004424447220 */ /* 0x040fe20000400000 */
[----:B------:R-:W-:Y:S01]  /*b1f0*/  FMUL R71, R36, R71 ;  /* 0x0000004724477220 */ /* 0x000fe20000400000 */
[----:B------:R-:W-:Y:S01]  /*b200*/  @!P4 FMUL R15, R15, 16777216 ;  /* 0x4b8000000f0fc820 */ /* 0x000fe20000400000 */
[----:B------:R-:W-:Y:S01]  /*b210*/  @!P4 FMUL R16, R16, 16777216 ;  /* 0x4b8000001010c820 */ /* 0x000fe20000400000 */
        /* <DEDUP_REMOVED lines=18> */
[C---:B------:R-:W-:Y:S01]  /*b340*/  FMUL R56, R36.reuse, R56 ;  /* 0x0000003824387220 */ /* 0x040fe20000400000 */
[----:B------:R-:W-:Y:S01]  /*b350*/  FMUL R57, R36, R57 ;  /* 0x0000003924397220 */ /* 0x000fe20000400000 */
[----:B------:R-:W-:Y:S01]  /*b360*/  @!P4 FMUL R9, R9, 16777216 ;  /* 0x4b8000000909c820 */ /* 0x000fe20000400000 */
[----:B------:R-:W-:Y:S01]  /*b370*/  @!P4 FMUL R10, R10, 16777216 ;  /* 0x4b8000000a0ac820 */ /* 0x000fe20000400000 */
[----:B------:R-:W-:Y:S01]  /*b380*/  @!P4 FMUL R23, R23, 16777216 ;  /* 0x4b8000001717c820 */ /* 0x000fe20000400000 */
        /* <DEDUP_REMOVED lines=16> */
[----:B------:R-:W-:Y:S01]  /*b490*/  F2FP.SATFINITE.E4M3.F32.PACK_AB_MERGE_C R38, R38, R39, RZ ;  /* 0x000000272626723e */ /* 0x000fe200048070ff */
[C---:B------:R-:W-:Y:S01]  /*b4a0*/  FMUL R15, R76.reuse, R15 ;  /* 0x0000000f4c0f7220 */ /* 0x040fe20000400000 */
[----:B------:R-:W-:Y:S01]  /*b4b0*/  F2FP.SATFINITE.E4M3.F32.PACK_AB_MERGE_C R35, R35, R32, RZ ;  /* 0x000000202323723e */ /* 0x000fe200048070ff */
[----:B------:R-:W-:Y:S01]  /*b4c0*/  FMUL R16, R76, R16 ;  /* 0x000000104c107220 */ /* 0x000fe20000400000 */
[----:B------:R-:W-:Y:S01]  /*b4d0*/  F2FP.SATFINITE.E4M3.F32.PACK_AB_MERGE_C R33, R33, R34, RZ ;  /* 0x000000222121723e */ /* 0x000fe200048070ff */
[C---:B------:R-:W-:Y:S01]  /*b4e0*/  FMUL R50, R36.reuse, R50 ;  /* 0x0000003224327220 */ /* 0x040fe20000400000 */
[C---:B------:R-:W-:Y:S01]  /*b4f0*/  FMUL R51, R36.reuse, R51 ;  /* 0x0000003324337220 */ /* 0x040fe20000400000 */
[C---:B------:R-:W-:Y:S01]  /*b500*/  FMUL R52, R36.reuse, R52 ;  /* 0x0000003424347220 */ /* 0x040fe20000400000 */
[C---:B------:R-:W-:Y:S01]  /*b510*/  FMUL R53, R36.reuse, R53 ;  /* 0x0000003524357220 */ /* 0x040fe20000400000 */
[C---:B------:R-:W-:Y:S01]  /*b520*/  FMUL R54, R36.reuse, R54 ;  /* 0x0000003624367220 */ /* 0x040fe20000400000 */
[----:B------:R-:W-:Y:S01]  /*b530*/  FMUL R55, R36, R55 ;  /* 0x0000003724377220 */ /* 0x000fe20000400000 */
[----:B------:R-:W-:Y:S01]  /*b540*/  F2FP.SATFINITE.E4M3.F32.PACK_AB_MERGE_C R74, R74, R75, RZ ;  /* 0x0000004b4a4a723e */ /* 0x000fe200048070ff */
[----:B------:R-:W-:Y:S01]  /*b550*/  @!P4 FMUL R6, R6, 16777216 ;  /* 0x4b8000000606c820 */ /* 0x000fe20000400000 */
        /* <DEDUP_REMOVED lines=8> */
[C---:B------:R-:W-:Y:S01]  /*b5e0*/  FMUL R19, R76.reuse, R19 ;  /* 0x000000134c137220 */ /* 0x040fe20000400000 */
[C---:B------:R-:W-:Y:S01]  /*b5f0*/  FMUL R20, R76.reuse, R20 ;  /* 0x000000144c147220 */ /* 0x040fe20000400000 */
[C---:B------:R-:W-:Y:S01]  /*b600*/  FMUL R21, R76.reuse, R21 ;  /* 0x000000154c157220 */ /* 0x040fe20000400000 */
[----:B------:R-:W-:Y:S01]  /*b610*/  FMUL R22, R76, R22 ;  /* 0x000000164c167220 */ /* 0x000fe20000400000 */
[----:B------:R-:W-:Y:S01]  /*b620*/  FMUL R31, R36, R66 ;  /* 0x00000042241f7220 */ /* 0x000fe20000400000 */
[----:B------:R-:W-:Y:S01]  /*b630*/  F2FP.SATFINITE.E4M3.F32.PACK_AB_MERGE_C R32, R8, R77, RZ ;  /* 0x0000004d0820723e */ /* 0x000fe200048070ff */
[C---:B------:R-:W-:Y:S01]  /*b640*/  FMUL R9, R76.reuse, R9 ;  /* 0x000000094c097220 */ /* 0x040fe20000400000 */
[C---:B------:R-:W-:Y:S01]  /*b650*/  FMUL R10, R76.reuse, R10 ;  /* 0x0000000a4c0a7220 */ /* 0x040fe20000400000 */
[C---:B------:R-:W-:Y:S01]  /*b660*/  FMUL R23, R76.reuse, R23 ;  /* 0x000000174c177220 */ /* 0x040fe20000400000 */
[----:B------:R-:W-:Y:S01]  /*b670*/  FMUL R24, R76, R24 ;  /* 0x000000184c187220 */ /* 0x000fe20000400000 */
[----:B------:R-:W-:Y:S01]  /*b680*/  FMUL R66, R36, R67 ;  /* 0x0000004324427220 */ /* 0x000fe20000400000 */
[----:B------:R-:W-:Y:S01]  /*b690*/  F2FP.SATFINITE.E4M3.F32.PACK_AB_MERGE_C R8, R56, R57, RZ ;  /* 0x000000393808723e */ /* 0x000fe200048070ff */
[C---:B------:R-:W-:Y:S01]  /*b6a0*/  FMUL R40, R36.reuse, R40 ;  /* 0x0000002824287220 */ /* 0x040fe20000400000 */
[----:B------:R-:W-:Y:S01]  /*b6b0*/  FMUL R41, R36, R41 ;  /* 0x0000002924297220 */ /* 0x000fe20000400000 */
[----:B------:R-:W-:Y:S01]  /*b6c0*/  F2FP.SATFINITE.E4M3.F32.PACK_AB_MERGE_C R64, R64, R65, RZ ;  /* 0x000000414040723e */ /* 0x000fe200048070ff */
[----:B------:R-:W-:Y:S01]  /*b6d0*/  @!P2 FMUL R46, R46, 16777216 ;  /* 0x4b8000002e2ea820 */ /* 0x000fe20000400000 */
[----:B------:R-:W-:Y:S01]  /*b6e0*/  F2FP.SATFINITE.E4M3.F32.PACK_AB_MERGE_C R60, R60, R63, RZ ;  /* 0x0000003f3c3c723e */ /* 0x000fe200048070ff */
[----:B------:R-:W-:Y:S01]  /*b6f0*/  @!P2 FMUL R47, R47, 16777216 ;  /* 0x4b8000002f2fa820 */ /* 0x000fe20000400000 */
[----:B------:R-:W-:Y:S01]  /*b700*/  F2FP.SATFINITE.E4M3.F32.PACK_AB_MERGE_C R58, R58, R59, RZ ;  /* 0x0000003b3a3a723e */ /* 0x000fe200048070ff */
[----:B------:R-:W-:Y:S01]  /*b710*/  @!P2 FMUL R42, R42, 16777216 ;  /* 0x4b8000002a2aa820 */ /* 0x000fe20000400000 */
[----:B------:R-:W-:Y:S01]  /*b720*/  LOP3.LUT R38, R38, 0xffff, RZ, 0xc0, !PT ;  /* 0x0000ffff26267812 */ /* 0x000fe200078ec0ff */
[----:B------:R-:W-:Y:S01]  /*b730*/  @!P2 FMUL R43, R43, 16777216 ;  /* 0x4b8000002b2ba820 */ /* 0x000fe20000400000 */
[----:B------:R-:W-:Y:S01]  /*b740*/  LOP3.LUT R56, R33, 0xffff, RZ, 0xc0, !PT ;  /* 0x0000ffff21387812 */ /* 0x000fe200078ec0ff */
[----:B------:R-:W-:Y:S01]  /*b750*/  @!P2 FMUL R44, R44, 16777216 ;  /* 0x4b8000002c2ca820 */ /* 0x000fe20000400000 */
[----:B------:R-:W-:Y:S01]  /*b760*/  LOP3.LUT R35, R35, 0xffff, RZ, 0xc0, !PT ;  /* 0x0000ffff23237812 */ /* 0x000fe200078ec0ff */
        /* <DEDUP_REMOVED lines=8> */
[----:B------:R-:W-:Y:S01]  /*b7f0*/  IMAD.IADD R69, R62, 0x1, -R69 ;  /* 0x000000013e457824 */ /* 0x000fe200078e0a45 */
[----:B------:R-:W-:Y:S01]  /*b800*/  LOP3.LUT R68, R68, 0xffff, RZ, 0xc0, !PT ;  /* 0x0000ffff44447812 */ /* 0x000fe200078ec0ff */
[----:B------:R-:W0:Y:S01]  /*b810*/  S2R R104, SR_CTAID.X ;  /* 0x0000000000687919 */ /* 0x000e220000002500 */
[----:B------:R-:W-:Y:S01]  /*b820*/  LOP3.LUT R33, R72, 0xffff, RZ, 0xc0, !PT ;  /* 0x0000ffff48217812 */ /* 0x000fe200078ec0ff */
[----:B------:R-:W1:Y:S01]  /*b830*/  LDC.64 R80, c[0x0][0x228] ;  /* 0x00008a00ff507b82 */ /* 0x000e620000000a00 */
[----:B------:R-:W-:-:S02]  /*b840*/  F2FP.SATFINITE.E4M3.F32.PACK_AB_MERGE_C R54, R54, R55, RZ ;  /* 0x000000373636723e */ /* 0x000fc400048070ff */
[----:B------:R-:W-:Y:S02]  /*b850*/  F2FP.SATFINITE.E4M3.F32.PACK_AB_MERGE_C R52, R52, R53, RZ ;  /* 0x000000353434723e */ /* 0x000fe400048070ff */
[----:B------:R-:W-:Y:S02]  /*b860*/  F2FP.SATFINITE.E4M3.F32.PACK_AB_MERGE_C R50, R50, R51, RZ ;  /* 0x000000333232723e */ /* 0x000fe400048070ff */
[----:B------:R-:W-:Y:S02]  /*b870*/  F2FP.SATFINITE.E4M3.F32.PACK_AB_MERGE_C R15, R15, R16, RZ ;  /* 0x000000100f0f723e */ /* 0x000fe400048070ff */
[----:B------:R-:W-:Y:S02]  /*b880*/  F2FP.SATFINITE.E4M3.F32.PACK_AB_MERGE_C R21, R21, R22, RZ ;  /* 0x000000161515723e */ /* 0x000fe400048070ff */
[----:B------:R-:W-:Y:S02]  /*b890*/  F2FP.SATFINITE.E4M3.F32.PACK_AB_MERGE_C R19, R19, R20, RZ ;  /* 0x000000141313723e */ /* 0x000fe400048070ff */
[----:B------:R-:W-:-:S02]  /*b8a0*/  F2FP.SATFINITE.E4M3.F32.PACK_AB_MERGE_C R18, R17, R18, RZ ;  /* 0x000000121112723e */ /* 0x000fc400048070ff */
[----:B------:R-:W-:Y:S02]  /*b8b0*/  F2FP.SATFINITE.E4M3.F32.PACK_AB_MERGE_C R13, R13, R14, RZ ;  /* 0x0000000e0d0d723e */ /* 0x000fe400048070ff */
[----:B------:R-:W-:Y:S02]  /*b8c0*/  F2FP.SATFINITE.E4M3.F32.PACK_AB_MERGE_C R16, R11, R12, RZ ;  /* 0x0000000c0b10723e */ /* 0x000fe400048070ff */
[----:B------:R-:W-:Y:S02]  /*b8d0*/  F2FP.SATFINITE.E4M3.F32.PACK_AB_MERGE_C R31, R31, R66, RZ ;  /* 0x000000421f1f723e */ /* 0x000fe400048070ff */
[----:B------:R-:W-:Y:S02]  /*b8e0*/  F2FP.SATFINITE.E4M3.F32.PACK_AB_MERGE_C R23, R23, R24, RZ ;  /* 0x000000181717723e */ /* 0x000fe400048070ff */
[----:B------:R-:W-:Y:S02]  /*b8f0*/  F2FP.SATFINITE.E4M3.F32.PACK_AB_MERGE_C R14, R9, R10, RZ ;  /* 0x0000000a090e723e */ /* 0x000fe400048070ff */
[----:B------:R-:W-:-:S02]  /*b900*/  PRMT R11, R56, 0x3340, R1 ;  /* 0x00003340380b7816 */ /* 0x000fc40000000001 */
[----:B------:R-:W-:Y:S02]  /*b910*/  PRMT R26, R38, 0x3340, R35 ;  /* 0x00003340261a7816 */ /* 0x000fe40000000023 */
[----:B------:R-:W-:Y:S02]  /*b920*/  LOP3.LUT R64, R64, 0xffff, RZ, 0xc0, !PT ;  /* 0x0000ffff40407812 */ /* 0x000fe400078ec0ff */
[----:B------:R-:W-:Y:S02]  /*b930*/  LOP3.LUT R37, R60, 0xffff, RZ, 0xc0, !PT ;  /* 0x0000ffff3c257812 */ /* 0x000fe400078ec0ff */
[----:B------:R-:W-:Y:S02]  /*b940*/  LOP3.LUT R58, R58, 0xffff, RZ, 0xc0, !PT ;  /* 0x0000ffff3a3a7812 */ /* 0x000fe400078ec0ff */
[----:B------:R-:W-:Y:S02]  /*b950*/  PRMT R9, R68, 0x3340, R1 ;  /* 0x0000334044097816 */ /* 0x000fe40000000001 */
[----:B------:R-:W-:-:S02]  /*b960*/  PRMT R24, R74, 0x3340, R33 ;  /* 0x000033404a187816 */ /* 0x000fc40000000021 */
[----:B------:R-:W-:Y:S02]  /*b970*/  F2FP.SATFINITE.E4M3.F32.PACK_AB_MERGE_C R40, R40, R41, RZ ;  /* 0x000000292828723e */ /* 0x000fe400048070ff */
[----:B------:R-:W-:Y:S02]  /*b980*/  LOP3.LUT R39, R29, 0xffff, RZ, 0xc0, !PT ;  /* 0x0000ffff1d277812 */ /* 0x000fe400078ec0ff */
[----:B------:R-:W-:Y:S02]  /*b990*/  LOP3.LUT R60, R27, 0xffff, RZ, 0xc0, !PT ;  /* 0x0000ffff1b3c7812 */ /* 0x000fe400078ec0ff */
[----:B------:R-:W-:Y:S02]  /*b9a0*/  LOP3.LUT R66, R25, 0xffff, RZ, 0xc0, !PT ;  /* 0x0000ffff19427812 */ /* 0x000fe400078ec0ff */
[----:B------:R-:W-:Y:S02]  /*b9b0*/  LOP3.LUT R54, R54, 0xffff, RZ, 0xc0, !PT ;  /* 0x0000ffff36367812 */ /* 0x000fe400078ec0ff */
[----:B------:R-:W-:-:S02]  /*b9c0*/  LOP3.LUT R41, R52, 0xffff, RZ, 0xc0, !PT ;  /* 0x0000ffff34297812 */ /* 0x000fc400078ec0ff */
[----:B------:R-:W-:Y:S02]  /*b9d0*/  LOP3.LUT R50, R50, 0xffff, RZ, 0xc0, !PT ;  /* 0x0000ffff32327812 */ /* 0x000fe400078ec0ff */
[----:B------:R-:W-:Y:S02]  /*b9e0*/  F2FP.SATFINITE.E4M3.F32.PACK_AB_MERGE_C R6, R6, R5, RZ ;  /* 0x000000050606723e */ /* 0x000fe400048070ff */
[----:B------:R-:W-:Y:S02]  /*b9f0*/  LOP3.LUT R17, R21, 0xffff, RZ, 0xc0, !PT ;  /* 0x0000ffff15117812 */ /* 0x000fe400078ec0ff */
[----:B------:R-:W-:Y:S02]  /*ba00*/  LOP3.LUT R28, R19, 0xffff, RZ, 0xc0, !PT ;  /* 0x0000ffff131c7812 */ /* 0x000fe400078ec0ff */
[----:B------:R-:W-:Y:S02]  /*ba10*/  LOP3.LUT R22, R18, 0xffff, RZ, 0xc0, !PT ;  /* 0x0000ffff12167812 */ /* 0x000fe400078ec0ff */
[----:B------:R-:W-:-:S02]  /*ba20*/  PRMT R26, R26, 0x5410, R11 ;  /* 0x000054101a1a7816 */ /* 0x000fc4000000000b */
[----:B------:R-:W-:Y:S02]  /*ba30*/  PRMT R5, R58, 0x3340, R1 ;  /* 0x000033403a057816 */ /* 0x000fe40000000001 */
[----:B------:R-:W-:Y:S01]  /*ba40*/  PRMT R12, R64, 0x3340, R37 ;  /* 0x00003340400c7816 */ /* 0x000fe20000000025 */
[----:B------:R-:W-:Y:S01]  /*ba50*/  FMUL R46, R36, R46 ;  /* 0x0000002e242e7220 */ /* 0x000fe20000400000 */
[----:B------:R-:W-:Y:S01]  /*ba60*/  PRMT R24, R24, 0x5410, R9 ;  /* 0x0000541018187816 */ /* 0x000fe20000000009 */
[----:B------:R-:W-:Y:S01]  /*ba70*/  FMUL R47, R36, R47 ;  /* 0x0000002f242f7220 */ /* 0x000fe20000400000 */
[--C-:B------:R-:W-:Y:S02]  /*ba80*/  PRMT R10, R66, 0x3340, R1.reuse ;  /* 0x00003340420a7816 */ /* 0x100fe40000000001 */
[----:B------:R-:W-:Y:S01]  /*ba90*/  PRMT R11, R39, 0x3340, R60 ;  /* 0x00003340270b7816 */ /* 0x000fe2000000003c */
[----:B------:R-:W-:Y:S01]  /*baa0*/  FMUL R42, R36, R42 ;  /* 0x0000002a242a7220 */ /* 0x000fe20000400000 */
[----:B------:R-:W-:Y:S01]  /*bab0*/  PRMT R18, R50, 0x3340, R1 ;  /* 0x0000334032127816 */ /* 0x000fe20000000001 */
[----:B------:R-:W-:Y:S01]  /*bac0*/  FMUL R43, R36, R43 ;  /* 0x0000002b242b7220 */ /* 0x000fe20000400000 */
[----:B------:R-:W-:Y:S01]  /*bad0*/  PRMT R9, R54, 0x3340, R41 ;  /* 0x0000334036097816 */ /* 0x000fe20000000029 */
[C---:B------:R-:W-:Y:S01]  /*bae0*/  FMUL R44, R36.reuse, R44 ;  /* 0x0000002c242c7220 */ /* 0x040fe20000400000 */
[----:B------:R-:W-:Y:S01]  /*baf0*/  FMUL R45, R36, R45 ;  /* 0x0000002d242d7220 */ /* 0x000fe20000400000 */
[----:B------:R-:W-:-:S02]  /*bb00*/  PRMT R20, R22, 0x3340, R1 ;  /* 0x0000334016147816 */ /* 0x000fc40000000001 */
[----:B------:R-:W-:Y:S02]  /*bb10*/  PRMT R19, R17, 0x3340, R28 ;  /* 0x0000334011137816 */ /* 0x000fe4000000001c */
[----:B------:R-:W-:Y:S02]  /*bb20*/  PRMT R12, R12, 0x5410, R5 ;  /* 0x000054100c0c7816 */ /* 0x000fe40000000005 */
[----:B------:R-:W-:Y:S02]  /*bb30*/  PRMT R11, R11, 0x5410, R10 ;  /* 0x000054100b0b7816 */ /* 0x000fe4000000000a */
[----:B------:R-:W-:Y:S02]  /*bb40*/  LOP3.LUT R5, R13, 0xffff, RZ, 0xc0, !PT ;  /* 0x0000ffff0d057812 */ /* 0x000fe400078ec0ff */
[----:B------:R-:W-:Y:S02]  /*bb50*/  LOP3.LUT R16, R16, 0xffff, RZ, 0xc0, !PT ;  /* 0x0000ffff10107812 */ /* 0x000fe400078ec0ff */
[----:B------:R-:W-:-:S02]  /*bb60*/  LOP3.LUT R14, R14, 0xffff, RZ, 0xc0, !PT ;  /* 0x0000ffff0e0e7812 */ /* 0x000fc400078ec0ff */
[----:B------:R-:W-:Y:S01]  /*bb70*/  PRMT R10, R9, 0x5410, R18 ;  /* 0x00005410090a7816 */ /* 0x000fe20000000012 */
[----:B------:R-:W-:Y:S01]  /*bb80*/  FMUL R48, R36, R48 ;  /* 0x0000003024307220 */ /* 0x000fe20000400000 */
[----:B------:R-:W-:Y:S01]  /*bb90*/  F2FP.SATFINITE.E4M3.F32.PACK_AB_MERGE_C R46, R46, R47, RZ ;  /* 0x0000002f2e2e723e */ /* 0x000fe200048070ff */
[----:B------:R-:W-:Y:S01]  /*bba0*/  FMUL R49, R36, R49 ;  /* 0x0000003124317220 */ /* 0x000fe20000400000 */
[----:B------:R-:W-:Y:S02]  /*bbb0*/  PRMT R9, R19, 0x5410, R20 ;  /* 0x0000541013097816 */ /* 0x000fe40000000014 */
[----:B------:R-:W-:Y:S02]  /*bbc0*/  F2FP.SATFINITE.E4M3.F32.PACK_AB_MERGE_C R44, R44, R45, RZ ;  /* 0x0000002d2c2c723e */ /* 0x000fe400048070ff */
[----:B------:R-:W-:Y:S02]  /*bbd0*/  F2FP.SATFINITE.E4M3.F32.PACK_AB_MERGE_C R42, R42, R43, RZ ;  /* 0x0000002b2a2a723e */ /* 0x000fe400048070ff */
[----:B------:R-:W-:-:S02]  /*bbe0*/  SHF.R.U32.HI R20, RZ, 0x8, R68 ;  /* 0x00000008ff147819 */ /* 0x000fc40000011644 */
[----:B------:R-:W-:Y:S02]  /*bbf0*/  PRMT R36, R14, 0x3340, R1 ;  /* 0x000033400e247816 */ /* 0x000fe40000000001 */
[----:B------:R-:W-:Y:S02]  /*bc00*/  PRMT R25, R5, 0x3340, R16 ;  /* 0x0000334005197816 */ /* 0x000fe40000000010 */
[----:B------:R-:W-:Y:S02]  /*bc10*/  SHF.R.U32.HI R13, RZ, 0x8, R74 ;  /* 0x00000008ff0d7819 */ /* 0x000fe4000001164a */
[----:B------:R-:W-:Y:S02]  /*bc20*/  SHF.R.U32.HI R18, RZ, 0x8, R33 ;  /* 0x00000008ff127819 */ /* 0x000fe40000011621 */
[----:B------:R-:W-:Y:S02]  /*bc30*/  LOP3.LUT R19, R46, 0xffff, RZ, 0xc0, !PT ;  /* 0x0000ffff2e137812 */ /* 0x000fe400078ec0ff */
[----:B------:R-:W-:-:S02]  /*bc40*/  LOP3.LUT R46, R44, 0xffff, RZ, 0xc0, !PT ;  /* 0x0000ffff2c2e7812 */ /* 0x000fc400078ec0ff */
[----:B------:R-:W-:Y:S02]  /*bc50*/  LOP3.LUT R52, R42, 0xffff, RZ, 0xc0, !PT ;  /* 0x0000ffff2a347812 */ /* 0x000fe400078ec0ff */
[----:B------:R-:W-:Y:S02]  /*bc60*/  LOP3.LUT R30, R20, 0xffff, RZ, 0xc0, !PT ;  /* 0x0000ffff141e7812 */ /* 0x000fe400078ec0ff */
[----:B------:R-:W-:Y:S02]  /*bc70*/  PRMT R20, R25, 0x5410, R36 ;  /* 0x0000541019147816 */ /* 0x000fe40000000024 */
[----:B------:R-:W-:Y:S02]  /*bc80*/  LOP3.LUT R18, R18, 0xffff, RZ, 0xc0, !PT ;  /* 0x0000ffff12127812 */ /* 0x000fe400078ec0ff */
[----:B------:R-:W-:Y:S02]  /*bc90*/  LOP3.LUT R13, R13, 0xffff, RZ, 0xc0, !PT ;  /* 0x0000ffff0d0d7812 */ /* 0x000fe400078ec0ff */
[----:B------:R-:W-:-:S02]  /*bca0*/  SHF.R.U32.HI R25, RZ, 0x8, R38 ;  /* 0x00000008ff197819 */ /* 0x000fc40000011626 */
[----:B------:R-:W-:Y:S02]  /*bcb0*/  PRMT R34, R52, 0x3340, R1 ;  /* 0x0000334034227816 */ /* 0x000fe40000000001 */
[----:B------:R-:W-:Y:S02]  /*bcc0*/  PRMT R21, R19, 0x3340, R46 ;  /* 0x0000334013157816 */ /* 0x000fe4000000002e */
[----:B------:R-:W-:Y:S02]  /*bcd0*/  SHF.R.U32.HI R27, RZ, 0x8, R35 ;  /* 0x00000008ff1b7819 */ /* 0x000fe40000011623 */
[----:B------:R-:W-:Y:S02]  /*bce0*/  PRMT R13, R13, 0x3340, R18 ;  /* 0x000033400d0d7816 */ /* 0x000fe40000000012 */
[----:B------:R-:W-:Y:S01]  /*bcf0*/  LOP3.LUT R36, R25, 0xffff, RZ, 0xc0, !PT ;  /* 0x0000ffff19247812 */ /* 0x000fe200078ec0ff */
[----:B------:R-:W-:Y:S01]  /*bd00*/  IMAD.IADD R70, R61, 0x1, -R70 ;  /* 0x000000013d467824 */ /* 0x000fe200078e0a46 */
[----:B------:R-:W-:-:S02]  /*bd10*/  PRMT R18, R30, 0x3340, R1 ;  /* 0x000033401e127816 */ /* 0x000fc40000000001 */
[----:B------:R-:W-:Y:S02]  /*bd20*/  SHF.R.U32.HI R25, RZ, 0x8, R39 ;  /* 0x00000008ff197819 */ /* 0x000fe40000011627 */
[----:B------:R-:W-:Y:S02]  /*bd30*/  SHF.R.U32.HI R28, RZ, 0x8, R28 ;  /* 0x00000008ff1c7819 */ /* 0x000fe4000001161c */
[----:B------:R-:W-:Y:S02]  /*bd40*/  SHF.R.U32.HI R17, RZ, 0x8, R17 ;  /* 0x00000008ff117819 */ /* 0x000fe40000011611 */
[----:B------:R-:W-:Y:S02]  /*bd50*/  PRMT R21, R21, 0x5410, R34 ;  /* 0x0000541015157816 */ /* 0x000fe40000000022 */
[----:B------:R-:W-:Y:S02]  /*bd60*/  SHF.R.U32.HI R29, RZ, 0x8, R56 ;  /* 0x00000008ff1d7819 */ /* 0x000fe40000011638 */
[----:B------:R-:W-:-:S02]  /*bd70*/  SHF.R.U32.HI R30, RZ, 0x8, R64 ;  /* 0x00000008ff1e7819 */ /* 0x000fc40000011640 */
[----:B------:R-:W-:Y:S02]  /*bd80*/  SHF.R.U32.HI R33, RZ, 0x8, R37 ;  /* 0x00000008ff217819 */ /* 0x000fe40000011625 */
[----:B------:R-:W-:Y:S02]  /*bd90*/  SHF.R.U32.HI R34, RZ, 0x8, R58 ;  /* 0x00000008ff227819 */ /* 0x000fe4000001163a */
[----:B------:R-:W-:Y:S01]  /*bda0*/  LOP3.LUT R27, R27, 0xffff, RZ, 0xc0, !PT ;  /* 0x0000ffff1b1b7812 */ /* 0x000fe200078ec0ff */
[----:B------:R-:W-:Y:S01]  /*bdb0*/  FADD R70, R70, -1 ;  /* 0xbf80000046467421 */ /* 0x000fe20000000000 */
[----:B------:R-:W-:Y:S01]  /*bdc0*/  LOP3.LUT R42, R25, 0xffff, RZ, 0xc0, !PT ;  /* 0x0000ffff192a7812 */ /* 0x000fe200078ec0ff */
[----:B------:R-:W-:Y:S01]  /*bdd0*/  IMAD.MOV.U32 R25, RZ, RZ, 0x3dc6b27f ;  /* 0x3dc6b27fff197424 */ /* 0x000fe200078e00ff */
[----:B------:R-:W-:Y:S02]  /*bde0*/  LOP3.LUT R28, R28, 0xffff, RZ, 0xc0, !PT ;  /* 0x0000ffff1c1c7812 */ /* 0x000fe400078ec0ff */
[----:B------:R-:W-:-:S02]  /*bdf0*/  LOP3.LUT R17, R17, 0xffff, RZ, 0xc0, !PT ;  /* 0x0000ffff11117812 */ /* 0x000fc400078ec0ff */
[----:B------:R-:W-:Y:S02]  /*be00*/  LOP3.LUT R38, R29, 0xffff, RZ, 0xc0, !PT ;  /* 0x0000ffff1d267812 */ /* 0x000fe400078ec0ff */
[----:B------:R-:W-:Y:S02]  /*be10*/  LOP3.LUT R33, R33, 0xffff, RZ, 0xc0, !PT ;  /* 0x0000ffff21217812 */ /* 0x000fe400078ec0ff */
[----:B------:R-:W-:Y:S02]  /*be20*/  LOP3.LUT R30, R30, 0xffff, RZ, 0xc0, !PT ;  /* 0x0000ffff1e1e7812 */ /* 0x000fe400078ec0ff */
[----:B------:R-:W-:Y:S02]  /*be30*/  LOP3.LUT R34, R34, 0xffff, RZ, 0xc0, !PT ;  /* 0x0000ffff22227812 */ /* 0x000fe400078ec0ff */
[----:B------:R-:W-:Y:S02]  /*be40*/  PRMT R36, R36, 0x3340, R27 ;  /* 0x0000334024247816 */ /* 0x000fe4000000001b */
[----:B------:R-:W-:-:S02]  /*be50*/  SHF.R.U32.HI R22, RZ, 0x8, R22 ;  /* 0x00000008ff167819 */ /* 0x000fc40000011616 */
[----:B------:R-:W-:Y:S02]  /*be60*/  SHF.R.U32.HI R27, RZ, 0x8, R60 ;  /* 0x00000008ff1b7819 */ /* 0x000fe4000001163c */
[----:B------:R-:W-:Y:S01]  /*be70*/  PRMT R28, R17, 0x3340, R28 ;  /* 0x00003340111c7816 */ /* 0x000fe2000000001c */
[----:B------:R-:W-:Y:S01]  /*be80*/  FFMA.FTZ R17, R70, R25, -0.16845393180847167969 ;  /* 0xbe2c7f3046117423 */ /* 0x000fe20000010019 */
[----:B------:R-:W-:Y:S02]  /*be90*/  PRMT R35, R38, 0x3340, R1 ;  /* 0x0000334026237816 */ /* 0x000fe40000000001 */
[----:B------:R-:W-:Y:S01]  /*bea0*/  PRMT R37, R30, 0x3340, R33 ;  /* 0x000033401e257816 */ /* 0x000fe20000000021 */
[----:B------:R-:W-:Y:S01]  /*beb0*/  FADD R69, R69, -1 ;  /* 0xbf80000045457421 */ /* 0x000fe20000000000 */
[----:B------:R-:W-:Y:S02]  /*bec0*/  PRMT R38, R34, 0x3340, R1 ;  /* 0x0000334022267816 */ /* 0x000fe40000000001 */
[----:B------:R-:W-:-:S02]  /*bed0*/  SHF.R.U32.HI R30, RZ, 0x8, R54 ;  /* 0x00000008ff1e7819 */ /* 0x000fc40000011636 */
[----:B------:R-:W-:Y:S02]  /*bee0*/  SHF.R.U32.HI R33, RZ, 0x8, R41 ;  /* 0x00000008ff217819 */ /* 0x000fe40000011629 */
[----:B------:R-:W-:Y:S02]  /*bef0*/  LOP3.LUT R22, R22, 0xffff, RZ, 0xc0, !PT ;  /* 0x0000ffff16167812 */ /* 0x000fe400078ec0ff */
[----:B------:R-:W-:Y:S02]  /*bf00*/  SHF.R.U32.HI R29, RZ, 0x8, R66 ;  /* 0x00000008ff1d7819 */ /* 0x000fe40000011642 */
[----:B------:R-:W-:Y:S02]  /*bf10*/  SHF.R.U32.HI R34, RZ, 0x8, R50 ;  /* 0x00000008ff227819 */ /* 0x000fe40000011632 */
[----:B------:R-:W-:Y:S01]  /*bf20*/  LOP3.LUT R27, R27, 0xffff, RZ, 0xc0, !PT ;  /* 0x0000ffff1b1b7812 */ /* 0x000fe200078ec0ff */
[----:B------:R-:W-:Y:S01]  /*bf30*/  FFMA.FTZ R17, R70, R17, 0.1716887056827545166 ;  /* 0x3e2fcf2a46117423 */ /* 0x000fe20000010011 */
[----:B------:R-:W-:-:S02]  /*bf40*/  LOP3.LUT R33, R33, 0xffff, RZ, 0xc0, !PT ;  /* 0x0000ffff21217812 */ /* 0x000fc400078ec0ff */
[----:B------:R-:W-:Y:S02]  /*bf50*/  LOP3.LUT R30, R30, 0xffff, RZ, 0xc0, !PT ;  /* 0x0000ffff1e1e7812 */ /* 0x000fe400078ec0ff */
[----:B------:R-:W-:Y:S01]  /*bf60*/  PRMT R39, R22, 0x3340, R1 ;  /* 0x0000334016277816 */ /* 0x000fe20000000001 */
[----:B------:R-:W-:Y:S01]  /*bf70*/  FFMA.FTZ R22, R69, R25, -0.16845393180847167969 ;  /* 0xbe2c7f3045167423 */ /* 0x000fe20000010019 */
[----:B------:R-:W-:Y:S02]  /*bf80*/  LOP3.LUT R44, R29, 0xffff, RZ, 0xc0, !PT ;  /* 0x0000ffff1d2c7812 */ /* 0x000fe400078ec0ff */
[----:B------:R-:W-:Y:S02]  /*bf90*/  LOP3.LUT R34, R34, 0xffff, RZ, 0xc0, !PT ;  /* 0x0000ffff22227812 */ /* 0x000fe400078ec0ff */
[----:B------:R-:W-:Y:S01]  /*bfa0*/  PRMT R42, R42, 0x3340, R27 ;  /* 0x000033402a2a7816 */ /* 0x000fe2000000001b */
[----:B------:R-:W-:Y:S01]  /*bfb0*/  FFMA.FTZ R17, R70, R17, -0.17900948226451873779 ;  /* 0xbe374e4346117423 */ /* 0x000fe20000010011 */
[----:B------:R-:W-:-:S02]  /*bfc0*/  SHF.R.U32.HI R25, RZ, 0x8, R46 ;  /* 0x00000008ff197819 */ /* 0x000fc4000001162e */
[----:B------:R-:W-:Y:S02]  /*bfd0*/  SHF.R.U32.HI R19, RZ, 0x8, R19 ;  /* 0x00000008ff137819 */ /* 0x000fe40000011613 */
[----:B------:R-:W-:Y:S02]  /*bfe0*/  SHF.R.U32.HI R27, RZ, 0x8, R52 ;  /* 0x00000008ff1b7819 */ /* 0x000fe40000011634 */
[----:B------:R-:W-:Y:S02]  /*bff0*/  PRMT R30, R30, 0x3340, R33 ;  /* 0x000033401e1e7816 */ /* 0x000fe40000000021 */
[--C-:B------:R-:W-:Y:S02]  /*c000*/  PRMT R29, R44, 0x3340, R1.reuse ;  /* 0x000033402c1d7816 */ /* 0x100fe40000000001 */
[----:B------:R-:W-:Y:S01]  /*c010*/  PRMT R33, R34, 0x3340, R1 ;  /* 0x0000334022217816 */ /* 0x000fe20000000001 */
[----:B------:R-:W-:Y:S01]  /*c020*/  FFMA.FTZ R17, R70, R17, 0.20512372255325317383 ;  /* 0x3e520bf446117423 */ /* 0x000fe20000010011 */
[----:B------:R-:W-:-:S02]  /*c030*/  LOP3.LUT R25, R25, 0xffff, RZ, 0xc0, !PT ;  /* 0x0000ffff19197812 */ /* 0x000fc400078ec0ff */
[----:B------:R-:W-:Y:S02]  /*c040*/  LOP3.LUT R34, R19, 0xffff, RZ, 0xc0, !PT ;  /* 0x0000ffff13227812 */ /* 0x000fe400078ec0ff */
[----:B------:R-:W-:Y:S01]  /*c050*/  LOP3.LUT R44, R27, 0xffff, RZ, 0xc0, !PT ;  /* 0x0000ffff1b2c7812 */ /* 0x000fe200078ec0ff */
[----:B------:R-:W-:Y:S01]  /*c060*/  FFMA.FTZ R17, R70, R17, -0.24046532809734344482 ;  /* 0xbe763c8b46117423 */ /* 0x000fe20000010011 */
[----:B------:R-:W-:Y:S02]  /*c070*/  PRMT R25, R34, 0x3340, R25 ;  /* 0x0000334022197816 */ /* 0x000fe40000000019 */
[----:B------:R-:W-:Y:S02]  /*c080*/  PRMT R44, R44, 0x3340, R1 ;  /* 0x000033402c2c7816 */ /* 0x000fe40000000001 */
[----:B------:R-:W-:Y:S02]  /*c090*/  LOP3.LUT R27, R32, 0xffff, RZ, 0xc0, !PT ;  /* 0x0000ffff201b7812 */ /* 0x000fe400078ec0ff */
[----:B------:R-:W-:-:S02]  /*c0a0*/  PRMT R18, R13, 0x5410, R18 ;  /* 0x000054100d127816 */ /* 0x000fc40000000012 */
[----:B------:R-:W-:Y:S02]  /*c0b0*/  PRMT R36, R36, 0x5410, R35 ;  /* 0x0000541024247816 */ /* 0x000fe40000000023 */
[----:B------:R-:W-:Y:S02]  /*c0c0*/  LOP3.LUT R31, R31, 0xffff, RZ, 0xc0, !PT ;  /* 0x0000ffff1f1f7812 */ /* 0x000fe400078ec0ff */
[----:B------:R-:W-:Y:S01]  /*c0d0*/  PRMT R30, R30, 0x5410, R33 ;  /* 0x000054101e1e7816 */ /* 0x000fe20000000021 */
[----:B------:R-:W-:Y:S01]  /*c0e0*/  FFMA.FTZ R22, R69, R22, 0.1716887056827545166 ;  /* 0x3e2fcf2a45167423 */ /* 0x000fe20000010016 */
[----:B------:R-:W-:Y:S01]  /*c0f0*/  PRMT R33, R25, 0x5410, R44 ;  /* 0x0000541019217816 */ /* 0x000fe2000000002c */
[----:B------:R-:W-:Y:S01]  /*c100*/  FFMA.FTZ R17, R70, R17, 0.28857114911079406738 ;  /* 0x3e93bf9946117423 */ /* 0x000fe20000010011 */
[----:B------:R-:W-:Y:S02]  /*c110*/  PRMT R26, R26, 0x4210, R27 ;  /* 0x000042101a1a7816 */ /* 0x000fe4000000001b */
[----:B------:R-:W-:-:S02]  /*c120*/  PRMT R24, R24, 0x4210, R31 ;  /* 0x0000421018187816 */ /* 0x000fc4000000001f */
[----:B------:R-:W-:Y:S02]  /*c130*/  PRMT R25, R18, 0x5210, R31 ;  /* 0x0000521012197816 */ /* 0x000fe4000000001f */
[----:B------:R-:W-:Y:S01]  /*c140*/  PRMT R27, R36, 0x5210, R27 ;  /* 0x00005210241b7816 */ /* 0x000fe2000000001b */
[----:B------:R-:W-:Y:S01]  /*c150*/  BAR.SYNC.DEFER_BLOCKING 0x0 ;  /* 0x0000000000007b1d */ /* 0x000fe20000010000 */
[----:B------:R-:W-:Y:S01]  /*c160*/  FFMA.FTZ R22, R69, R22, -0.17900948226451873779 ;  /* 0xbe374e4345167423 */ /* 0x000fe20000010016 */
[----:B------:R-:W-:-:S03]  /*c170*/  FFMA.FTZ R17, R70, R17, -0.36067417263984680176 ;  /* 0xbeb8aa4946117423 */ /* 0x000fc60000010011 */
[----:B------:R-:W-:Y:S01]  /*c180*/  FFMA.FTZ R22, R69, R22, 0.20512372255325317383 ;  /* 0x3e520bf445167423 */ /* 0x000fe20000010016 */
[----:B------:R-:W-:-:S03]  /*c190*/  FFMA.FTZ R17, R70, R17, 0.48089820146560668945 ;  /* 0x3ef6384a46117423 */ /* 0x000fc60000010011 */
[----:B------:R-:W-:Y:S01]  /*c1a0*/  FFMA.FTZ R22, R69, R22, -0.24046532809734344482 ;  /* 0xbe763c8b45167423 */ /* 0x000fe20000010016 */
[----:B------:R-:W-:-:S03]  /*c1b0*/  FFMA.FTZ R17, R70, R17, -0.72134751081466674805 ;  /* 0xbf38aa3b46117423 */ /* 0x000fc60000010011 */
[C---:B------:R-:W-:Y:S01]  /*c1c0*/  FFMA.FTZ R22, R69.reuse, R22, 0.28857114911079406738 ;  /* 0x3e93bf9945167423 */ /* 0x040fe20000010016 */
[----:B------:R2:W-:Y:S01]  /*c1d0*/  STSM.16.M88.4 [R3], R24 ;  /* 0x0000001803007844 */ /* 0x0005e20000000200 */
[C---:B------:R-:W-:Y:S01]  /*c1e0*/  FMUL R17, R70.reuse, R17 ;  /* 0x0000001146117220 */ /* 0x040fe20000400000 */
[----:B------:R-:W-:Y:S01]  /*c1f0*/  SHF.R.U32.HI R16, RZ, 0x8, R16 ;  /* 0x00000008ff107819 */ /* 0x000fe20000011610 */
[C---:B------:R-:W-:Y:S01]  /*c200*/  FFMA.FTZ R22, R69.reuse, R22, -0.36067417263984680176 ;  /* 0xbeb8aa4945167423 */ /* 0x040fe20000010016 */
[----:B------:R-:W-:Y:S01]  /*c210*/  SHF.R.U32.HI R5, RZ, 0x8, R5 ;  /* 0x00000008ff057819 */ /* 0x000fe20000011605 */
[----:B------:R-:W-:Y:S01]  /*c220*/  FMUL R17, R70, R17 ;  /* 0x0000001146117220 */ /* 0x000fe20000400000 */
[----:B------:R-:W-:Y:S01]  /*c230*/  LOP3.LUT R92, R106, 0x1ff, RZ, 0xc0, !PT ;  /* 0x000001ff6a5c7812 */ /* 0x000fe200078ec0ff */
[----:B------:R-:W-:Y:S01]  /*c240*/  FFMA.FTZ R22, R69, R22, 0.48089820146560668945 ;  /* 0x3ef6384a45167423 */ /* 0x000fe20000010016 */
[----:B------:R-:W-:Y:S01]  /*c250*/  LOP3.LUT R16, R16, 0xffff, RZ, 0xc0, !PT ;  /* 0x0000ffff10107812 */ /* 0x000fe200078ec0ff */
[----:B------:R-:W-:Y:S01]  /*c260*/  FFMA.FTZ R17, R70, 1.4426950216293334961, R17 ;  /* 0x3fb8aa3b46117823 */ /* 0x000fe20000010011 */
[----:B------:R-:W-:-:S02]  /*c270*/  LOP3.LUT R5, R5, 0xffff, RZ, 0xc0, !PT ;  /* 0x0000ffff05057812 */ /* 0x000fc400078ec0ff */
[----:B------:R-:W-:Y:S01]  /*c280*/  LEA R92, R92, UR25, 0x4 ;  /* 0x000000195c5c7c11 */ /* 0x000fe2000f8e20ff */
[----:B------:R-:W-:Y:S01]  /*c290*/  FFMA.FTZ R22, R69, R22, -0.72134751081466674805 ;  /* 0xbf38aa3b45167423 */ /* 0x000fe20000010016 */
[----:B------:R-:W-:Y:S01]  /*c2a0*/  PRMT R5, R5, 0x3340, R16 ;  /* 0x0000334005057816 */ /* 0x000fe20000000010 */
[----:B------:R-:W-:Y:S01]  /*c2b0*/  FADD R90, R90, R17 ;  /* 0x000000115a5a7221 */ /* 0x000fe20000000000 */
[----:B------:R-:W-:Y:S01]  /*c2c0*/  BAR.SYNC.DEFER_BLOCKING 0x0 ;  /* 0x0000000000007b1d */ /* 0x000fe20000010000 */
[----:B------:R-:W-:Y:S01]  /*c2d0*/  SHF.R.U32.HI R14, RZ, 0x8, R14 ;  /* 0x00000008ff0e7819 */ /* 0x000fe2000001160e */
[----:B------:R-:W-:-:S03]  /*c2e0*/  FMUL R22, R69, R22 ;  /* 0x0000001645167220 */ /* 0x000fc60000400000 */
[----:B------:R-:W-:Y:S01]  /*c2f0*/  LOP3.LUT R14, R14, 0xffff, RZ, 0xc0, !PT ;  /* 0x0000ffff0e0e7812 */ /* 0x000fe200078ec0ff */
[----:B------:R-:W-:-:S03]  /*c300*/  FMUL R22, R69, R22 ;  /* 0x0000001645167220 */ /* 0x000fc60000400000 */
[----:B------:R-:W-:Y:S01]  /*c310*/  PRMT R14, R14, 0x3340, R1 ;  /* 0x000033400e0e7816 */ /* 0x000fe20000000001 */
[----:B------:R-:W-:Y:S01]  /*c320*/  FFMA.FTZ R22, R69, 1.4426950216293334961, R22 ;  /* 0x3fb8aa3b45167823 */ /* 0x000fe20000010016 */
[----:B------:R-:W3:Y:S02]  /*c330*/  LDS.128 R16, [R92] ;  /* 0x000000005c107984 */ /* 0x000ee40000000c00 */
[----:B------:R-:W-:Y:S01]  /*c340*/  PRMT R34, R5, 0x5410, R14 ;  /* 0x0000541005227816 */ /* 0x000fe2000000000e */
[----:B------:R-:W-:Y:S01]  /*c350*/  FADD R5, R7, R22 ;  /* 0x0000001607057221 */ /* 0x000fe20000000000 */
[----:B------:R-:W-:Y:S02]  /*c360*/  LOP3.LUT R7, R8, 0xffff, RZ, 0xc0, !PT ;  /* 0x0000ffff08077812 */ /* 0x000fe400078ec0ff */
[----:B------:R-:W-:Y:S02]  /*c370*/  PRMT R38, R37, 0x5410, R38 ;  /* 0x0000541025267816 */ /* 0x000fe40000000026 */
[----:B------:R-:W-:-:S02]  /*c380*/  PRMT R29, R42, 0x5410, R29 ;  /* 0x000054102a1d7816 */ /* 0x000fc4000000001d */
[----:B------:R-:W-:Y:S02]  /*c390*/  LOP3.LUT R8, R23, 0xffff, RZ, 0xc0, !PT ;  /* 0x0000ffff17087812 */ /* 0x000fe400078ec0ff */
[--C-:B--2---:R-:W-:Y:S02]  /*c3a0*/  PRMT R24, R12, 0x4210, R7.reuse ;  /* 0x000042100c187816 */ /* 0x104fe40000000007 */
[----:B------:R-:W-:Y:S02]  /*c3b0*/  PRMT R25, R38, 0x5210, R7 ;  /* 0x0000521026197816 */ /* 0x000fe40000000007 */
[--C-:B------:R-:W-:Y:S02]  /*c3c0*/  PRMT R26, R11, 0x4210, R8.reuse ;  /* 0x000042100b1a7816 */ /* 0x100fe40000000008 */
[----:B------:R-:W-:Y:S01]  /*c3d0*/  PRMT R27, R29, 0x5210, R8 ;  /* 0x000052101d1b7816 */ /* 0x000fe20000000008 */
[----:B------:R-:W-:Y:S01]  /*c3e0*/  BAR.SYNC.DEFER_BLOCKING 0x0 ;  /* 0x0000000000007b1d */ /* 0x000fe20000010000 */
[----:B------:R-:W-:-:S02]  /*c3f0*/  ISETP.GE.U32.AND P1, PT, R61, 0x7f800000, PT ;  /* 0x7f8000003d00780c */ /* 0x000fc40003f26070 */
[----:B------:R-:W-:-:S03]  /*c400*/  ISETP.GE.U32.AND P2, PT, R62, 0x7f800000, PT ;  /* 0x7f8000003e00780c */ /* 0x000fc60003f46070 */
[----:B------:R2:W-:Y:S08]  /*c410*/  STSM.16.M88.4 [R3], R24 ;  /* 0x0000001803007844 */ /* 0x0005f00000000200 */
[----:B------:R-:W-:Y:S02]  /*c420*/  @P1 IMAD.MOV.U32 R14, RZ, RZ, 0x7f800000 ;  /* 0x7f800000ff0e1424 */ /* 0x000fe400078e00ff */
[----:B------:R-:W-:Y:S01]  /*c430*/  @P2 IMAD.MOV.U32 R13, RZ, RZ, 0x7f800000 ;  /* 0x7f800000ff0d2424 */ /* 0x000fe200078e00ff */
[----:B------:R-:W-:Y:S01]  /*c440*/  LOP3.LUT R8, R15, 0xffff, RZ, 0xc0, !PT ;  /* 0x0000ffff0f087812 */ /* 0x000fe200078ec0ff */
[----:B------:R-:W-:-:S02]  /*c450*/  @P1 FFMA.FTZ R90, R61, R14, +INF ;  /* 0x7f8000003d5a1423 */ /* 0x000fc4000001000e */
[----:B------:R-:W-:Y:S01]  /*c460*/  @P2 FFMA.FTZ R5, R62, R13, +INF ;  /* 0x7f8000003e052423 */ /* 0x000fe2000001000d */
[----:B------:R-:W-:Y:S01]  /*c470*/  BAR.SYNC.DEFER_BLOCKING 0x0 ;  /* 0x0000000000007b1d */ /* 0x000fe20000010000 */
[----:B------:R-:W-:Y:S02]  /*c480*/  F2FP.SATFINITE.E4M3.F32.PACK_AB_MERGE_C R48, R48, R49, RZ ;  /* 0x000000313030723e */ /* 0x000fe400048070ff */
[----:B------:R-:W-:Y:S02]  /*c490*/  PRMT R39, R28, 0x5410, R39 ;  /* 0x000054101c277816 */ /* 0x000fe40000000027 */
[----:B------:R-:W-:Y:S01]  /*c4a0*/  LOP3.LUT R7, R48, 0xffff, RZ, 0xc0, !PT ;  /* 0x0000ffff30077812 */ /* 0x000fe200078ec0ff */
[----:B------:R-:W4:Y:S03]  /*c4b0*/  LDS.128 R12, [R92] ;  /* 0x000000005c0c7984 */ /* 0x000f260000000c00 */
[----:B------:R-:W-:-:S02]  /*c4c0*/  PRMT R29, R30, 0x5210, R7 ;  /* 0x000052101e1d7816 */ /* 0x000fc40000000007 */
[----:B------:R-:W-:Y:S02]  /*c4d0*/  PRMT R28, R10, 0x4210, R7 ;  /* 0x000042100a1c7816 */ /* 0x000fe40000000007 */
[--C-:B------:R-:W-:Y:S02]  /*c4e0*/  PRMT R30, R9, 0x4210, R8.reuse ;  /* 0x00004210091e7816 */ /* 0x100fe40000000008 */
[----:B------:R-:W-:Y:S01]  /*c4f0*/  PRMT R31, R39, 0x5210, R8 ;  /* 0x00005210271f7816 */ /* 0x000fe20000000008 */
[----:B------:R-:W-:Y:S06]  /*c500*/  BAR.SYNC.DEFER_BLOCKING 0x0 ;  /* 0x0000000000007b1d */ /* 0x000fec0000010000 */
[----:B------:R3:W-:Y:S02]  /*c510*/  STSM.16.M88.4 [R3], R28 ;  /* 0x0000001c03007844 */ /* 0x0007e40000000200 */
[----:B------:R-:W-:Y:S01]  /*c520*/  BAR.SYNC.DEFER_BLOCKING 0x0 ;  /* 0x0000000000007b1d */ /* 0x000fe20000010000 */
[----:B------:R-:W-:-:S07]  /*c530*/  LOP3.LUT R7, R6, 0xffff, RZ, 0xc0, !PT ;  /* 0x0000ffff06077812 */ /* 0x000fce00078ec0ff */
[----:B------:R-:W4:Y:S01]  /*c540*/  LDC R6, c[0x0][0x278] ;  /* 0x00009e00ff067b82 */ /* 0x000f220000000800 */
[----:B------:R-:W-:Y:S01]  /*c550*/  LOP3.LUT R40, R40, 0xffff, RZ, 0xc0, !PT ;  /* 0x0000ffff28287812 */ /* 0x000fe200078ec0ff */
[----:B------:R-:W4:Y:S03]  /*c560*/  LDS.128 R8, [R92] ;  /* 0x000000005c087984 */ /* 0x000f260000000c00 */
[--C-:B--2---:R-:W-:Y:S02]  /*c570*/  PRMT R24, R21, 0x4210, R40.reuse ;  /* 0x0000421015187816 */ /* 0x104fe40000000028 */
[----:B------:R-:W-:Y:S02]  /*c580*/  PRMT R25, R33, 0x5210, R40 ;  /* 0x0000521021197816 */ /* 0x000fe40000000028 */
[--C-:B------:R-:W-:Y:S02]  /*c590*/  PRMT R26, R20, 0x4210, R7.reuse ;  /* 0x00004210141a7816 */ /* 0x100fe40000000007 */
[----:B------:R-:W-:Y:S01]  /*c5a0*/  PRMT R27, R34, 0x5210, R7 ;  /* 0x00005210221b7816 */ /* 0x000fe20000000007 */
[----:B------:R-:W-:Y:S01]  /*c5b0*/  BAR.SYNC.DEFER_BLOCKING 0x0 ;  /* 0x0000000000007b1d */ /* 0x000fe20000010000 */
[----:B0-----:R-:W-:-:S02]  /*c5c0*/  PRMT R104, R106, 0x6540, R104 ;  /* 0x000065406a687816 */ /* 0x001fc40000000068 */
[----:B------:R-:W-:Y:S01]  /*c5d0*/  SHF.R.U32.HI R21, RZ, 0x8, R106 ;  /* 0x00000008ff157819 */ /* 0x000fe2000001166a */
[----:B------:R-:W-:Y:S02]  /*c5e0*/  UIMAD UR4, UR24, UR4, URZ ;  /* 0x00000004180472a4 */ /* 0x000fe4000f8e023f */
[----:B------:R-:W-:Y:S01]  /*c5f0*/  IMAD R7, R104, UR5, RZ ;  /* 0x0000000568077c24 */ /* 0x000fe2000f8e02ff */
[----:B------:R-:W-:Y:S01]  /*c600*/  SGXT.U32 R21, R21, 0x1 ;  /* 0x000000011515781a */ /* 0x000fe20000000000 */
[----:B------:R-:W-:Y:S01]  /*c610*/  USHF.R.S32.HI UR5, URZ, 0x1f, UR4 ;  /* 0x0000001f3f057899 */ /* 0x000fe20008011404 */
[C---:B---3--:R-:W-:Y:S02]  /*c620*/  PRMT R28, R18.reuse, 0x7773, RZ ;  /* 0x00007773121c7816 */ /* 0x048fe400000000ff */
[C---:B------:R-:W-:Y:S02]  /*c630*/  PRMT R37, R18.reuse, 0x7772, RZ ;  /* 0x0000777212257816 */ /* 0x040fe400000000ff */
[----:B------:R-:W-:-:S02]  /*c640*/  PRMT R45, R18, 0x7771, RZ ;  /* 0x00007771122d7816 */ /* 0x000fc400000000ff */
[----:B------:R-:W-:Y:S02]  /*c650*/  PRMT R51, R18, 0x7770, RZ ;  /* 0x0000777012337816 */ /* 0x000fe400000000ff */
[C---:B------:R-:W-:Y:S01]  /*c660*/  PRMT R35, R19.reuse, 0x7772, RZ ;  /* 0x0000777213237816 */ /* 0x040fe200000000ff */
[----:B------:R0:W-:Y:S01]  /*c670*/  STSM.16.M88.4 [R3], R24 ;  /* 0x0000001803007844 */ /* 0x0001e20000000200 */
[C---:B------:R-:W-:Y:S02]  /*c680*/  PRMT R43, R19.reuse, 0x7771, RZ ;  /* 0x00007771132b7816 */ /* 0x040fe400000000ff */
[----:B------:R-:W-:Y:S02]  /*c690*/  PRMT R49, R19, 0x7770, RZ ;  /* 0x0000777013317816 */ /* 0x000fe400000000ff */
[----:B-1----:R-:W-:Y:S01]  /*c6a0*/  IADD3 R80, P2, P3, R7, UR4, R80 ;  /* 0x0000000407507c10 */ /* 0x002fe2000fb5e050 */
[----:B------:R-:W-:Y:S01]  /*c6b0*/  ULDC UR4, c[0x0][0x27c] ;  /* 0x00009f0000047ab9 */ /* 0x000fe20000000800 */
[----:B------:R-:W-:-:S02]  /*c6c0*/  SHF.R.S32.HI R18, RZ, 0x1f, R7 ;  /* 0x0000001fff127819 */ /* 0x000fc40000011407 */
[----:B------:R-:W-:Y:S02]  /*c6d0*/  LEA.HI R23, R106, 0x2, RZ, 0x18 ;  /* 0x000000026a177811 */ /* 0x000fe400078fc0ff */
[----:B------:R-:W-:Y:S02]  /*c6e0*/  IADD3.X R81, R18, UR5, R81, P2, P3 ;  /* 0x0000000512517c10 */ /* 0x000fe400097e6451 */
[----:B0-----:R-:W-:Y:S01]  /*c6f0*/  PRMT R27, R19, 0x7773, RZ ;  /* 0x00007773131b7816 */ /* 0x001fe200000000ff */
[----:B----4-:R-:W-:Y:S01]  /*c700*/  IMAD R19, R21, R6, RZ ;  /* 0x0000000615137224 */ /* 0x010fe200078e02ff */
[C---:B------:R-:W-:Y:S02]  /*c710*/  PRMT R3, R12.reuse, 0x7773, RZ ;  /* 0x000077730c037816 */ /* 0x040fe400000000ff */
[----:B------:R-:W-:Y:S01]  /*c720*/  PRMT R102, R12, 0x7772, RZ ;  /* 0x000077720c667816 */ /* 0x000fe200000000ff */
[----:B------:R-:W-:Y:S01]  /*c730*/  IMAD R21, R6, 0x4, R19 ;  /* 0x0000000406157824 */ /* 0x000fe200078e0213 */
[----:B------:R-:W-:-:S02]  /*c740*/  PRMT R7, R12, 0x7771, RZ ;  /* 0x000077710c077816 */ /* 0x000fc400000000ff */
[----:B------:R-:W-:Y:S02]  /*c750*/  PRMT R26, R12, 0x7770, RZ ;  /* 0x000077700c1a7816 */ /* 0x000fe400000000ff */
[----:B------:R-:W-:Y:S02]  /*c760*/  IADD3 R18, P2, R19, R80, RZ ;  /* 0x0000005013127210 */ /* 0x000fe40007f5e0ff */
[C---:B------:R-:W-:Y:S02]  /*c770*/  PRMT R29, R17.reuse, 0x7773, RZ ;  /* 0x00007773111d7816 */ /* 0x040fe400000000ff */
[C---:B------:R-:W-:Y:S02]  /*c780*/  PRMT R39, R17.reuse, 0x7772, RZ ;  /* 0x0000777211277816 */ /* 0x040fe400000000ff */
[C---:B------:R-:W-:Y:S02]  /*c790*/  PRMT R47, R17.reuse, 0x7771, RZ ;  /* 0x00007771112f7816 */ /* 0x040fe400000000ff */
[----:B------:R-:W-:-:S02]  /*c7a0*/  PRMT R53, R17, 0x7770, RZ ;  /* 0x0000777011357816 */ /* 0x000fc400000000ff */
[C---:B------:R-:W-:Y:S02]  /*c7b0*/  PRMT R91, R13.reuse, 0x7773, RZ ;  /* 0x000077730d5b7816 */ /* 0x040fe400000000ff */
[C---:B------:R-:W-:Y:S02]  /*c7c0*/  PRMT R100, R13.reuse, 0x7772, RZ ;  /* 0x000077720d647816 */ /* 0x040fe400000000ff */
[C---:B------:R-:W-:Y:S02]  /*c7d0*/  PRMT R12, R13.reuse, 0x7771, RZ ;  /* 0x000077710d0c7816 */ /* 0x040fe400000000ff */
[----:B------:R-:W-:Y:S02]  /*c7e0*/  PRMT R24, R13, 0x7770, RZ ;  /* 0x000077700d187816 */ /* 0x000fe400000000ff */
[C---:B------:R-:W-:Y:S02]  /*c7f0*/  PRMT R99, R15.reuse, 0x7773, RZ ;  /* 0x000077730f637816 */ /* 0x040fe400000000ff */
[----:B------:R-:W-:-:S02]  /*c800*/  PRMT R96, R15, 0x7772, RZ ;  /* 0x000077720f607816 */ /* 0x000fc400000000ff */
[C---:B------:R-:W-:Y:S02]  /*c810*/  PRMT R13, R15.reuse, 0x7771, RZ ;  /* 0x000077710f0d7816 */ /* 0x040fe400000000ff */
[----:B------:R-:W-:Y:S01]  /*c820*/  PRMT R17, R15, 0x7770, RZ ;  /* 0x000077700f117816 */ /* 0x000fe200000000ff */
[----:B------:R-:W-:Y:S01]  /*c830*/  IMAD R15, R23, R6, RZ ;  /* 0x00000006170f7224 */ /* 0x000fe200078e02ff */
[----:B------:R-:W-:Y:S02]  /*c840*/  LEA.HI R23, R106, 0x6, RZ, 0x18 ;  /* 0x000000066a177811 */ /* 0x000fe400078fc0ff */
[----:B------:R-:W-:Y:S02]  /*c850*/  LEA.HI.X.SX32 R19, R19, R81, 0x1, P2 ;  /* 0x0000005113137211 */ /* 0x000fe400010f0eff */
[C---:B------:R-:W-:Y:S02]  /*c860*/  PRMT R93, R8.reuse, 0x7773, RZ ;  /* 0x00007773085d7816 */ /* 0x040fe400000000ff */
[----:B------:R-:W-:-:S02]  /*c870*/  PRMT R95, R8, 0x7772, RZ ;  /* 0x00007772085f7816 */ /* 0x000fc400000000ff */
[C---:B------:R-:W-:Y:S02]  /*c880*/  PRMT R97, R8.reuse, 0x7771, RZ ;  /* 0x0000777108617816 */ /* 0x040fe400000000ff */
[----:B------:R-:W-:Y:S02]  /*c890*/  PRMT R109, R8, 0x7770, RZ ;  /* 0x00007770086d7816 */ /* 0x000fe400000000ff */
[C---:B------:R-:W-:Y:S02]  /*c8a0*/  PRMT R119, R11.reuse, 0x7773, RZ ;  /* 0x000077730b777816 */ /* 0x040fe400000000ff */
[C---:B------:R-:W-:Y:S02]  /*c8b0*/  PRMT R121, R11.reuse, 0x7772, RZ ;  /* 0x000077720b797816 */ /* 0x040fe400000000ff */
[C---:B------:R-:W-:Y:S02]  /*c8c0*/  PRMT R123, R11.reuse, 0x7771, RZ ;  /* 0x000077710b7b7816 */ /* 0x040fe400000000ff */
[----:B------:R-:W-:Y:S01]  /*c8d0*/  PRMT R94, R11, 0x7770, RZ ;  /* 0x000077700b5e7816 */ /* 0x000fe200000000ff */
[----:B------:R-:W-:Y:S01]  /*c8e0*/  IMAD R11, R6, 0x4, R21 ;  /* 0x00000004060b7824 */ /* 0x000fe200078e0215 */
[----:B------:R-:W-:-:S02]  /*c8f0*/  IADD3 R8, P2, R21, R80, RZ ;  /* 0x0000005015087210 */ /* 0x000fc40007f5e0ff */
[----:B------:R-:W-:Y:S02]  /*c900*/  LEA.HI R31, R106, 0xa, RZ, 0x18 ;  /* 0x0000000a6a1f7811 */ /* 0x000fe400078fc0ff */
[C---:B------:R-:W-:Y:S02]  /*c910*/  PRMT R30, R16.reuse, 0x7773, RZ ;  /* 0x00007773101e7816 */ /* 0x040fe400000000ff */
[C---:B------:R-:W-:Y:S02]  /*c920*/  PRMT R41, R16.reuse, 0x7772, RZ ;  /* 0x0000777210297816 */ /* 0x040fe400000000ff */
[C---:B------:R-:W-:Y:S02]  /*c930*/  PRMT R33, R16.reuse, 0x7771, RZ ;  /* 0x0000777110217816 */ /* 0x040fe400000000ff */
[----:B------:R-:W-:Y:S01]  /*c940*/  PRMT R55, R16, 0x7770, RZ ;  /* 0x0000777010377816 */ /* 0x000fe200000000ff */
[----:B------:R-:W-:Y:S01]  /*c950*/  BAR.SYNC.DEFER_BLOCKING 0x0 ;  /* 0x0000000000007b1d */ /* 0x000fe20000010000 */
[----:B------:R-:W-:-:S02]  /*c960*/  PRMT R101, R14, 0x7773, RZ ;  /* 0x000077730e657816 */ /* 0x000fc400000000ff */
[C---:B------:R-:W-:Y:S02]  /*c970*/  PRMT R98, R14.reuse, 0x7772, RZ ;  /* 0x000077720e627816 */ /* 0x040fe400000000ff */
[C---:B------:R-:W-:Y:S02]  /*c980*/  PRMT R16, R14.reuse, 0x7771, RZ ;  /* 0x000077710e107816 */ /* 0x040fe400000000ff */
[----:B------:R-:W-:Y:S02]  /*c990*/  PRMT R25, R14, 0x7770, RZ ;  /* 0x000077700e197816 */ /* 0x000fe400000000ff */
[----:B------:R-:W-:Y:S02]  /*c9a0*/  IADD3 R14, P3, R15, R80, RZ ;  /* 0x000000500f0e7210 */ /* 0x000fe40007f7e0ff */
        /* <DEDUP_REMOVED lines=8> */
[-C--:B------:R-:W-:Y:S01]  /*ca30*/  IMAD R10, R23, R6.reuse, RZ ;  /* 0x00000006170a7224 */ /* 0x080fe200078e02ff */
[-C--:B------:R-:W-:Y:S01]  /*ca40*/  LEA.HI.X.SX32 R9, R21, R81.reuse, 0x1, P2 ;  /* 0x0000005115097211 */ /* 0x080fe200010f0eff */
[----:B------:R-:W-:Y:S01]  /*ca50*/  IMAD R31, R31, R6, RZ ;  /* 0x000000061f1f7224 */ /* 0x000fe200078e02ff */
[----:B------:R-:W-:Y:S01]  /*ca60*/  IADD3 R22, P2, R11, R80, RZ ;  /* 0x000000500b167210 */ /* 0x000fe20007f5e0ff */
[----:B------:R0:W-:Y:S01]  /*ca70*/  STG.E.U8 desc[UR26][R18.64], R55 ;  /* 0x0000003712007986 */ /* 0x0001e2000c10111a */
[----:B------:R-:W-:-:S02]  /*ca80*/  LEA.HI.X.SX32 R15, R15, R81, 0x1, P3 ;  /* 0x000000510f0f7211 */ /* 0x000fc400018f0eff */
[-C--:B------:R-:W-:Y:S02]  /*ca90*/  IADD3 R20, P3, R10, R80.reuse, RZ ;  /* 0x000000500a147210 */ /* 0x080fe40007f7e0ff */
[-C--:B------:R-:W-:Y:S01]  /*caa0*/  LEA.HI.X.SX32 R23, R11, R81.reuse, 0x1, P2 ;  /* 0x000000510b177211 */ /* 0x080fe200010f0eff */
[----:B------:R-:W-:Y:S01]  /*cab0*/  IMAD R11, R6, 0x4, R11 ;  /* 0x00000004060b7824 */ /* 0x000fe200078e020b */
[----:B------:R1:W-:Y:S01]  /*cac0*/  STG.E.U8 desc[UR26][R14.64], R53 ;  /* 0x000000350e007986 */ /* 0x0003e2000c10111a */
[----:B0-----:R-:W-:Y:S02]  /*cad0*/  LEA.HI R19, R106, 0xe, RZ, 0x18 ;  /* 0x0000000e6a137811 */ /* 0x001fe400078fc0ff */
[----:B------:R-:W-:Y:S02]  /*cae0*/  IADD3 R18, P2, R31, R80, RZ ;  /* 0x000000501f127210 */ /* 0x000fe40007f5e0ff */
[-C--:B------:R-:W-:Y:S01]  /*caf0*/  LEA.HI.X.SX32 R21, R10, R81.reuse, 0x1, P3 ;  /* 0x000000510a157211 */ /* 0x080fe200018f0eff */
[----:B-1----:R-:W-:Y:S01]  /*cb00*/  IMAD R15, R19, R6, RZ ;  /* 0x00000006130f7224 */ /* 0x002fe200078e02ff */
[-C--:B------:R-:W-:Y:S01]  /*cb10*/  LEA.HI.X.SX32 R19, R31, R81.reuse, 0x1, P2 ;  /* 0x000000511f137211 */ /* 0x080fe200010f0eff */
[----:B------:R-:W-:Y:S01]  /*cb20*/  IMAD R31, R6, 0x4, R11 ;  /* 0x00000004061f7824 */ /* 0x000fe200078e020b */
[CC--:B------:R-:W-:Y:S01]  /*cb30*/  IADD3 R10, P3, R11.reuse, R80.reuse, RZ ;  /* 0x000000500b0a7210 */ /* 0x0c0fe20007f7e0ff */
[----:B------:R0:W-:Y:S03]  /*cb40*/  STG.E.U8 desc[UR26][R8.64], R51 ;  /* 0x0000003308007986 */ /* 0x0001e6000c10111a */
[----:B------:R-:W-:Y:S01]  /*cb50*/  LEA.HI.X.SX32 R11, R11, R81, 0x1, P3 ;  /* 0x000000510b0b7211 */ /* 0x000fe200018f0eff */
[----:B------:R1:W-:Y:S01]  /*cb60*/  STG.E.U8 desc[UR26][R20.64], R49 ;  /* 0x0000003114007986 */ /* 0x0003e2000c10111a */
[----:B------:R-:W-:-:S03]  /*cb70*/  IADD3 R14, P3, R31, R80, RZ ;  /* 0x000000501f0e7210 */ /* 0x000fc60007f7e0ff */
[----:B------:R2:W-:Y:S01]  /*cb80*/  STG.E.U8 desc[UR26][R22.64], R33 ;  /* 0x0000002116007986 */ /* 0x0005e2000c10111a */
[----:B0-----:R-:W-:Y:S02]  /*cb90*/  LEA.HI R9, R106, 0x12, RZ, 0x18 ;  /* 0x000000126a097811 */ /* 0x001fe400078fc0ff */
[----:B------:R-:W-:-:S03]  /*cba0*/  IADD3 R8, P2, R15, R80, RZ ;  /* 0x000000500f087210 */ /* 0x000fc60007f5e0ff */
[----:B-1----:R-:W-:Y:S02]  /*cbb0*/  IMAD R21, R9, R6, RZ ;  /* 0x0000000609157224 */ /* 0x002fe400078e02ff */
[----:B--2---:R-:W-:Y:S01]  /*cbc0*/  IMAD R33, R6, 0x4, R31 ;  /* 0x0000000406217824 */ /* 0x004fe200078e021f */
[-C--:B------:R-:W-:Y:S02]  /*cbd0*/  LEA.HI.X.SX32 R9, R15, R81.reuse, 0x1, P2 ;  /* 0x000000510f097211 */ /* 0x080fe400010f0eff */
[----:B------:R-:W-:Y:S02]  /*cbe0*/  LEA.HI R23, R106, 0x16, RZ, 0x18 ;  /* 0x000000166a177811 */ /* 0x000fe400078fc0ff */
[----:B------:R-:W-:Y:S02]  /*cbf0*/  LEA.HI.X.SX32 R15, R31, R81, 0x1, P3 ;  /* 0x000000511f0f7211 */ /* 0x000fe400018f0eff */
[-C--:B------:R-:W-:Y:S01]  /*cc00*/  IADD3 R22, P3, R33, R80.reuse, RZ ;  /* 0x0000005021167210 */ /* 0x080fe20007f7e0ff */
[----:B------:R0:W-:Y:S01]  /*cc10*/  STG.E.U8 desc[UR26][R18.64], R47 ;  /* 0x0000002f12007986 */ /* 0x0001e2000c10111a */
[----:B------:R-:W-:-:S03]  /*cc20*/  IADD3 R20, P2, R21, R80, RZ ;  /* 0x0000005015147210 */ /* 0x000fc60007f5e0ff */
[----:B------:R1:W-:Y:S01]  /*cc30*/  STG.E.U8 desc[UR26][R10.64], R45 ;  /* 0x0000002d0a007986 */ /* 0x0003e2000c10111a */
[-C--:B------:R-:W-:Y:S01]  /*cc40*/  LEA.HI.X.SX32 R21, R21, R81.reuse, 0x1, P2 ;  /* 0x0000005115157211 */ /* 0x080fe200010f0eff */
[----:B0-----:R-:W-:Y:S01]  /*cc50*/  IMAD R18, R23, R6, RZ ;  /* 0x0000000617127224 */ /* 0x001fe200078e02ff */
[-C--:B------:R-:W-:Y:S01]  /*cc60*/  LEA.HI.X.SX32 R23, R33, R81.reuse, 0x1, P3 ;  /* 0x0000005121177211 */ /* 0x080fe200018f0eff */
[----:B------:R-:W-:Y:S01]  /*cc70*/  IMAD R33, R6, 0x4, R33 ;  /* 0x0000000406217824 */ /* 0x000fe200078e0221 */
[----:B------:R-:W-:Y:S01]  /*cc80*/  LEA.HI R19, R106, 0x1a, RZ, 0x18 ;  /* 0x0000001a6a137811 */ /* 0x000fe200078fc0ff */
[----:B------:R0:W-:Y:S01]  /*cc90*/  STG.E.U8 desc[UR26][R8.64], R43 ;  /* 0x0000002b08007986 */ /* 0x0001e2000c10111a */
[----:B-1----:R-:W-:Y:S01]  /*cca0*/  IADD3 R10, P2, R18, R80, RZ ;  /* 0x00000050120a7210 */ /* 0x002fe20007f5e0ff */
[----:B------:R-:W-:Y:S02]  /*ccb0*/  IMAD R31, R6, 0x4, R33 ;  /* 0x00000004061f7824 */ /* 0x000fe400078e0221 */
[----:B------:R-:W-:Y:S01]  /*ccc0*/  IMAD R19, R19, R6, RZ ;  /* 0x0000000613137224 */ /* 0x000fe200078e02ff */
[----:B------:R1:W-:Y:S01]  /*ccd0*/  STG.E.U8 desc[UR26][R14.64], R41 ;  /* 0x000000290e007986 */ /* 0x0003e2000c10111a */
[----:B------:R-:W-:-:S02]  /*cce0*/  LEA.HI.X.SX32 R11, R18, R81, 0x1, P2 ;  /* 0x00000051120b7211 */ /* 0x000fc400010f0eff */
[-C--:B0-----:R-:W-:Y:S01]  /*ccf0*/  IADD3 R8, P3, R33, R80.reuse, RZ ;  /* 0x0000005021087210 */ /* 0x081fe20007f7e0ff */
[----:B------:R0:W-:Y:S01]  /*cd00*/  STG.E.U8 desc[UR26][R20.64], R39 ;  /* 0x0000002714007986 */ /* 0x0001e2000c10111a */
[----:B-1----:R-:W-:Y:S02]  /*cd10*/  LEA.HI R15, R106, 0x1e, RZ, 0x18 ;  /* 0x0000001e6a0f7811 */ /* 0x002fe400078fc0ff */
[-C--:B------:R-:W-:Y:S02]  /*cd20*/  IADD3 R14, P2, R19, R80.reuse, RZ ;  /* 0x00000050130e7210 */ /* 0x080fe40007f5e0ff */
[-C--:B------:R-:W-:Y:S02]  /*cd30*/  LEA.HI.X.SX32 R9, R33, R81.reuse, 0x1, P3 ;  /* 0x0000005121097211 */ /* 0x080fe400018f0eff */
[----:B------:R-:W-:Y:S01]  /*cd40*/  IADD3 R18, P3, R31, R80, RZ ;  /* 0x000000501f127210 */ /* 0x000fe20007f7e0ff */
[----:B------:R1:W-:Y:S01]  /*cd50*/  STG.E.U8 desc[UR26][R22.64], R37 ;  /* 0x0000002516007986 */ /* 0x0003e2000c10111a */
[----:B0-----:R-:W-:Y:S01]  /*cd60*/  IMAD R21, R15, R6, RZ ;  /* 0x000000060f157224 */ /* 0x001fe200078e02ff */
[----:B------:R-:W-:-:S02]  /*cd70*/  LEA.HI.X.SX32 R15, R19, R81, 0x1, P2 ;  /* 0x00000051130f7211 */ /* 0x000fc400010f0eff */
[----:B------:R-:W-:Y:S01]  /*cd80*/  LEA.HI.X.SX32 R19, R31, R81, 0x1, P3 ;  /* 0x000000511f137211 */ /* 0x000fe200018f0eff */
[----:B------:R-:W-:Y:S01]  /*cd90*/  IMAD R31, R6, 0x4, R31 ;  /* 0x00000004061f7824 */ /* 0x000fe200078e021f */
[----:B------:R-:W-:Y:S02]  /*cda0*/  IADD3 R20, P2, R21, R80, RZ ;  /* 0x0000005015147210 */ /* 0x000fe40007f5e0ff */
[C---:B-1----:R-:W-:Y:S01]  /*cdb0*/  LEA.HI R23, R106.reuse, 0x22, RZ, 0x18 ;  /* 0x000000226a177811 */ /* 0x042fe200078fc0ff */
[----:B------:R0:W-:Y:S01]  /*cdc0*/  STG.E.U8 desc[UR26][R10.64], R35 ;  /* 0x000000230a007986 */ /* 0x0001e2000c10111a */
[----:B------:R-:W-:-:S03]  /*cdd0*/  LEA.HI R33, R106, 0x26, RZ, 0x18 ;  /* 0x000000266a217811 */ /* 0x000fc600078fc0ff */
[----:B------:R-:W-:Y:S02]  /*cde0*/  IMAD R22, R23, R6, RZ ;  /* 0x0000000617167224 */ /* 0x000fe400078e02ff */
[----:B------:R-:W-:Y:S01]  /*cdf0*/  IMAD R23, R6, 0x4, R31 ;  /* 0x0000000406177824 */ /* 0x000fe200078e021f */
[----:B------:R-:W-:Y:S01]  /*ce00*/  STG.E.U8 desc[UR26][R8.64], R30 ;  /* 0x0000001e08007986 */ /* 0x000fe2000c10111a */
[----:B------:R-:W-:-:S03]  /*ce10*/  LEA.HI.X.SX32 R21, R21, R81, 0x1, P2 ;  /* 0x0000005115157211 */ /* 0x000fc600010f0eff */
[----:B------:R1:W-:Y:S01]  /*ce20*/  STG.E.U8 desc[UR26][R14.64], R29 ;  /* 0x0000001d0e007986 */ /* 0x0003e2000c10111a */
[----:B0-----:R-:W-:-:S04]  /*ce30*/  IADD3 R10, P2, R31, R80, RZ ;  /* 0x000000501f0a7210 */ /* 0x001fc80007f5e0ff */
[-C--:B------:R-:W-:Y:S01]  /*ce40*/  LEA.HI.X.SX32 R11, R31, R81.reuse, 0x1, P2 ;  /* 0x000000511f0b7211 */ /* 0x080fe200010f0eff */
[----:B------:R0:W-:Y:S01]  /*ce50*/  STG.E.U8 desc[UR26][R18.64], R28 ;  /* 0x0000001c12007986 */ /* 0x0001e2000c10111a */
[----:B-1----:R-:W-:Y:S02]  /*ce60*/  IMAD R15, R6, 0x4, R23 ;  /* 0x00000004060f7824 */ /* 0x002fe400078e0217 */
[----:B------:R-:W-:Y:S01]  /*ce70*/  IMAD R14, R33, R6, RZ ;  /* 0x00000006210e7224 */ /* 0x000fe200078e02ff */
[-C--:B------:R-:W-:Y:S01]  /*ce80*/  IADD3 R8, P3, R22, R80.reuse, RZ ;  /* 0x0000005016087210 */ /* 0x080fe20007f7e0ff */
[----:B------:R-:W-:Y:S01]  /*ce90*/  IMAD R33, R6, 0x4, R15 ;  /* 0x0000000406217824 */ /* 0x000fe200078e020f */
[C---:B------:R-:W-:Y:S01]  /*cea0*/  IADD3 R30, P2, R23.reuse, R80, RZ ;  /* 0x00000050171e7210 */ /* 0x040fe20007f5e0ff */
[----:B------:R1:W-:Y:S01]  /*ceb0*/  STG.E.U8 desc[UR26][R20.64], R27 ;  /* 0x0000001b14007986 */ /* 0x0003e2000c10111a */
[-C--:B------:R-:W-:Y:S02]  /*cec0*/  LEA.HI.X.SX32 R9, R22, R81.reuse, 0x1, P3 ;  /* 0x0000005116097211 */ /* 0x080fe400018f0eff */
[----:B------:R-:W-:-:S02]  /*ced0*/  LEA.HI.X.SX32 R31, R23, R81, 0x1, P2 ;  /* 0x00000051171f7211 */ /* 0x000fc400010f0eff */
[----:B0-----:R-:W-:Y:S02]  /*cee0*/  IADD3 R18, P3, R14, R80, RZ ;  /* 0x000000500e127210 */ /* 0x001fe40007f7e0ff */
[----:B------:R-:W-:Y:S01]  /*cef0*/  LEA.HI R23, R106, 0x2a, RZ, 0x18 ;  /* 0x0000002a6a177811 */ /* 0x000fe200078fc0ff */
[----:B-1----:R-:W-:Y:S01]  /*cf00*/  IMAD R21, R6, 0x4, R33 ;  /* 0x0000000406157824 */ /* 0x002fe200078e0221 */
[----:B------:R0:W-:Y:S01]  /*cf10*/  STG.E.U8 desc[UR26][R10.64], R26 ;  /* 0x0000001a0a007986 */ /* 0x0001e2000c10111a */
[-C--:B------:R-:W-:Y:S02]  /*cf20*/  LEA.HI.X.SX32 R19, R14, R81.reuse, 0x1, P3 ;  /* 0x000000510e137211 */ /* 0x080fe400018f0eff */
[C---:B------:R-:W-:Y:S02]  /*cf30*/  IMAD R29, R6.reuse, 0x4, R21 ;  /* 0x00000004061d7824 */ /* 0x040fe400078e0215 */
[----:B------:R-:W-:Y:S02]  /*cf40*/  IMAD R14, R23, R6, RZ ;  /* 0x00000006170e7224 */ /* 0x000fe400078e02ff */
[C---:B------:R-:W-:Y:S01]  /*cf50*/  IMAD R23, R6.reuse, 0x4, R29 ;  /* 0x0000000406177824 */ /* 0x040fe200078e021d */
[C---:B0-----:R-:W-:Y:S01]  /*cf60*/  IADD3 R10, P2, R15.reuse, R80, RZ ;  /* 0x000000500f0a7210 */ /* 0x041fe20007f5e0ff */
[----:B------:R-:W-:Y:S03]  /*cf70*/  STG.E.U8 desc[UR26][R8.64], R24 ;  /* 0x0000001808007986 */ /* 0x000fe6000c10111a */
[----:B------:R-:W-:Y:S01]  /*cf80*/  LEA.HI.X.SX32 R11, R15, R81, 0x1, P2 ;  /* 0x000000510f0b7211 */ /* 0x000fe200010f0eff */
[----:B------:R-:W-:Y:S01]  /*cf90*/  IMAD R15, R6, 0x4, R23 ;  /* 0x00000004060f7824 */ /* 0x000fe200078e0217 */
[----:B------:R-:W-:Y:S01]  /*cfa0*/  STG.E.U8 desc[UR26][R30.64], R25 ;  /* 0x000000191e007986 */ /* 0x000fe2000c10111a */
[----:B------:R-:W-:-:S03]  /*cfb0*/  LEA.HI R27, R106, 0x2e, RZ, 0x18 ;  /* 0x0000002e6a1b7811 */ /* 0x000fc600078fc0ff */
[----:B------:R0:W-:Y:S02]  /*cfc0*/  STG.E.U8 desc[UR26][R18.64], R17 ;  /* 0x0000001112007986 */ /* 0x0001e4000c10111a */
[----:B------:R-:W-:Y:S02]  /*cfd0*/  IMAD R20, R27, R6, RZ ;  /* 0x000000061b147224 */ /* 0x000fe400078e02ff */
[----:B0-----:R-:W-:-:S04]  /*cfe0*/  IMAD R19, R6, 0x4, R15 ;  /* 0x0000000406137824 */ /* 0x001fc800078e020f */
[----:B------:R-:W-:-:S04]  /*cff0*/  IMAD R25, R6, 0x4, R19 ;  /* 0x0000000406197824 */ /* 0x000fc800078e0213 */
[----:B------:R-:W-:-:S04]  /*d000*/  IMAD R27, R6, 0x4, R25 ;  /* 0x00000004061b7824 */ /* 0x000fc800078e0219 */
[----:B------:R-:W-:-:S04]  /*d010*/  IMAD R31, R6, 0x4, R27 ;  /* 0x00000004061f7824 */ /* 0x000fc800078e021b */
[----:B------:R-:W-:-:S04]  /*d020*/  IMAD R35, R6, 0x4, R31 ;  /* 0x0000000406237824 */ /* 0x000fc800078e021f */
[----:B------:R-:W-:-:S04]  /*d030*/  IMAD R39, R6, 0x4, R35 ;  /* 0x0000000406277824 */ /* 0x000fc800078e0223 */
[----:B------:R-:W-:-:S04]  /*d040*/  IMAD R43, R6, 0x4, R39 ;  /* 0x00000004062b7824 */ /* 0x000fc800078e0227 */
[----:B------:R-:W-:-:S04]  /*d050*/  IMAD R47, R6, 0x4, R43 ;  /* 0x00000004062f7824 */ /* 0x000fc800078e022b */
[----:B------:R-:W-:Y:S01]  /*d060*/  IMAD R51, R6, 0x4, R47 ;  /* 0x0000000406337824 */ /* 0x000fe200078e022f */
[----:B------:R-:W-:-:S03]  /*d070*/  IADD3 R8, P3, R14, R80, RZ ;  /* 0x000000500e087210 */ /* 0x000fc60007f7e0ff */
[----:B------:R-:W-:Y:S01]  /*d080*/  IMAD R55, R6, 0x4, R51 ;  /* 0x0000000406377824 */ /* 0x000fe200078e0233 */
[CC--:B------:R-:W-:Y:S02]  /*d090*/  IADD3 R32, P2, R33.reuse, R80.reuse, RZ ;  /* 0x0000005021207210 */ /* 0x0c0fe40007f5e0ff */
[----:B------:R-:W-:Y:S01]  /*d0a0*/  IADD3 R36, P4, R20, R80, RZ ;  /* 0x0000005014247210 */ /* 0x000fe20007f9e0ff */
[----:B------:R-:W-:Y:S01]  /*d0b0*/  IMAD R59, R6, 0x4, R55 ;  /* 0x00000004063b7824 */ /* 0x000fe200078e0237 */
[-C--:B------:R-:W-:Y:S02]  /*d0c0*/  LEA.HI.X.SX32 R9, R14, R81.reuse, 0x1, P3 ;  /* 0x000000510e097211 */ /* 0x080fe400018f0eff */
[-C--:B------:R-:W-:Y:S01]  /*d0d0*/  LEA.HI.X.SX32 R33, R33, R81.reuse, 0x1, P2 ;  /* 0x0000005121217211 */ /* 0x080fe200010f0eff */
[----:B------:R-:W-:Y:S01]  /*d0e0*/  IMAD R63, R6, 0x4, R59 ;  /* 0x00000004063f7824 */ /* 0x000fe200078e023b */
[----:B------:R-:W-:Y:S01]  /*d0f0*/  LEA.HI.X.SX32 R37, R20, R81, 0x1, P4 ;  /* 0x0000005114257211 */ /* 0x000fe200020f0eff */
[----:B------:R-:W-:Y:S01]  /*d100*/  STG.E.U8 desc[UR26][R10.64], R7 ;  /* 0x000000070a007986 */ /* 0x000fe2000c10111a */
[----:B------:R-:W-:-:S02]  /*d110*/  LEA.HI R41, R106, 0x36, RZ, 0x18 ;  /* 0x000000366a297811 */ /* 0x000fc400078fc0ff */
[C---:B------:R-:W-:Y:S01]  /*d120*/  LEA.HI R57, R106.reuse, 0x56, RZ, 0x18 ;  /* 0x000000566a397811 */ /* 0x040fe200078fc0ff */
[----:B------:R-:W-:Y:S01]  /*d130*/  STG.E.U8 desc[UR26][R8.64], R12 ;  /* 0x0000000c08007986 */ /* 0x000fe2000c10111a */
[----:B------:R-:W-:Y:S01]  /*d140*/  LEA.HI R71, R106, 0x66, RZ, 0x18 ;  /* 0x000000666a477811 */ /* 0x000fe200078fc0ff */
[----:B------:R-:W-:Y:S02]  /*d150*/  IMAD R67, R6, 0x4, R63 ;  /* 0x0000000406437824 */ /* 0x000fe400078e023f */
[----:B------:R0:W-:Y:S01]  /*d160*/  STG.E.U8 desc[UR26][R32.64], R16 ;  /* 0x0000001020007986 */ /* 0x0001e2000c10111a */
[----:B------:R-:W-:-:S03]  /*d170*/  LEA.HI R17, R106, 0x32, RZ, 0x18 ;  /* 0x000000326a117811 */ /* 0x000fc600078fc0ff */
[----:B------:R1:W-:Y:S01]  /*d180*/  STG.E.U8 desc[UR26][R36.64], R13 ;  /* 0x0000000d24007986 */ /* 0x0003e2000c10111a */
[----:B------:R-:W-:Y:S02]  /*d190*/  FSETP.NEU.AND P0, PT, R61, RZ, PT ;  /* 0x000000ff3d00720b */ /* 0x000fe40003f0d000 */
[C---:B------:R-:W-:Y:S02]  /*d1a0*/  LEA.HI R45, R106.reuse, 0x3e, RZ, 0x18 ;  /* 0x0000003e6a2d7811 */ /* 0x040fe400078fc0ff */
[C---:B------:R-:W-:Y:S02]  /*d1b0*/  LEA.HI R49, R106.reuse, 0x42, RZ, 0x18 ;  /* 0x000000426a317811 */ /* 0x040fe400078fc0ff */
[C---:B0-----:R-:W-:Y:S01]  /*d1c0*/  LEA.HI R33, R106.reuse, 0x4a, RZ, 0x18 ;  /* 0x0000004a6a217811 */ /* 0x041fe200078fc0ff */
[-C--:B-1----:R-:W-:Y:S02]  /*d1d0*/  IMAD R13, R41, R6.reuse, RZ ;  /* 0x00000006290d7224 */ /* 0x082fe400078e02ff */
[-C--:B------:R-:W-:Y:S01]  /*d1e0*/  IMAD R41, R57, R6.reuse, RZ ;  /* 0x0000000639297224 */ /* 0x080fe200078e02ff */
[C---:B------:R-:W-:Y:S01]  /*d1f0*/  LEA.HI R37, R106.reuse, 0x4e, RZ, 0x18 ;  /* 0x0000004e6a257811 */ /* 0x040fe200078fc0ff */
[-C--:B------:R-:W-:Y:S01]  /*d200*/  IMAD R57, R71, R6.reuse, RZ ;  /* 0x0000000647397224 */ /* 0x080fe200078e02ff */
[----:B------:R-:W-:Y:S01]  /*d210*/  LEA.HI R9, R106, 0x46, RZ, 0x18 ;  /* 0x000000466a097811 */ /* 0x000fe200078fc0ff */
[----:B------:R-:W-:Y:S01]  /*d220*/  IMAD R71, R6, 0x4, R67 ;  /* 0x0000000406477824 */ /* 0x000fe200078e0243 */
[C---:B------:R-:W-:Y:S01]  /*d230*/  LEA.HI R53, R106.reuse, 0x52, RZ, 0x18 ;  /* 0x000000526a357811 */ /* 0x040fe200078fc0ff */
[----:B------:R-:W-:Y:S01]  /*d240*/  IMAD R7, R17, R6, RZ ;  /* 0x0000000611077224 */ /* 0x000fe200078e02ff */
[----:B------:R-:W-:-:S02]  /*d250*/  LEA.HI R11, R106, 0x3a, RZ, 0x18 ;  /* 0x0000003a6a0b7811 */ /* 0x000fc400078fc0ff */
[C---:B------:R-:W-:Y:S02]  /*d260*/  LEA.HI R61, R106.reuse, 0x5a, RZ, 0x18 ;  /* 0x0000005a6a3d7811 */ /* 0x040fe400078fc0ff */
[C---:B------:R-:W-:Y:S02]  /*d270*/  LEA.HI R65, R106.reuse, 0x5e, RZ, 0x18 ;  /* 0x0000005e6a417811 */ /* 0x040fe400078fc0ff */
[C---:B------:R-:W-:Y:S02]  /*d280*/  LEA.HI R69, R106.reuse, 0x62, RZ, 0x18 ;  /* 0x000000626a457811 */ /* 0x040fe400078fc0ff */
[C---:B------:R-:W-:Y:S01]  /*d290*/  LEA.HI R79, R106.reuse, 0x76, RZ, 0x18 ;  /* 0x000000766a4f7811 */ /* 0x040fe200078fc0ff */
[----:B------:R-:W-:Y:S01]  /*d2a0*/  IMAD R38, R33, R6, RZ ;  /* 0x0000000621267224 */ /* 0x000fe200078e02ff */
[----:B------:R-:W-:Y:S01]  /*d2b0*/  LEA.HI R73, R106, 0x6a, RZ, 0x18 ;  /* 0x0000006a6a497811 */ /* 0x000fe200078fc0ff */
[----:B------:R-:W-:Y:S01]  /*d2c0*/  IMAD R8, R6, 0x4, R71 ;  /* 0x0000000406087824 */ /* 0x000fe200078e0247 */
[----:B------:R-:W-:-:S02]  /*d2d0*/  LEA.HI R75, R106, 0x6e, RZ, 0x18 ;  /* 0x0000006e6a4b7811 */ /* 0x000fc400078fc0ff */
[C---:B------:R-:W-:Y:S02]  /*d2e0*/  LEA.HI R77, R106.reuse, 0x72, RZ, 0x18 ;  /* 0x000000726a4d7811 */ /* 0x040fe400078fc0ff */
[C---:B------:R-:W-:Y:S02]  /*d2f0*/  LEA.HI R83, R106.reuse, 0x7a, RZ, 0x18 ;  /* 0x0000007a6a537811 */ /* 0x040fe400078fc0ff */
[----:B------:R-:W-:Y:S01]  /*d300*/  LEA.HI R85, R106, 0x7e, RZ, 0x18 ;  /* 0x0000007e6a557811 */ /* 0x000fe200078fc0ff */
[----:B------:R-:W-:Y:S01]  /*d310*/  IMAD R33, R37, R6, RZ ;  /* 0x0000000625217224 */ /* 0x000fe200078e02ff */
[----:B------:R-:W-:Y:S01]  /*d320*/  IADD3 R82, P4, R21, R80, RZ ;  /* 0x0000005015527210 */ /* 0x000fe20007f9e0ff */
[-C--:B------:R-:W-:Y:S02]  /*d330*/  IMAD R26, R45, R6.reuse, RZ ;  /* 0x000000062d1a7224 */ /* 0x080fe400078e02ff */
[-C--:B------:R-:W-:Y:S02]  /*d340*/  IMAD R30, R49, R6.reuse, RZ ;  /* 0x00000006311e7224 */ /* 0x080fe400078e02ff */
[----:B------:R-:W-:-:S02]  /*d350*/  IMAD R34, R9, R6, RZ ;  /* 0x0000000609227224 */ /* 0x000fc400078e02ff */
[----:B------:R-:W-:Y:S01]  /*d360*/  IMAD R37, R53, R6, RZ ;  /* 0x0000000635257224 */ /* 0x000fe200078e02ff */
[----:B------:R-:W-:Y:S01]  /*d370*/  IADD3 R84, P3, R7, R80, RZ ;  /* 0x0000005007547210 */ /* 0x000fe20007f7e0ff */
[----:B------:R-:W-:Y:S01]  /*d380*/  IMAD R17, R11, R6, RZ ;  /* 0x000000060b117224 */ /* 0x000fe200078e02ff */
[----:B------:R-:W-:Y:S01]  /*d390*/  IADD3 R86, P6, R29, R80, RZ ;  /* 0x000000501d567210 */ /* 0x000fe20007fde0ff */
[----:B------:R-:W-:Y:S01]  /*d3a0*/  IMAD R45, R61, R6, RZ ;  /* 0x000000063d2d7224 */ /* 0x000fe200078e02ff */
[----:B------:R-:W-:Y:S01]  /*d3b0*/  IADD3 R88, P5, R13, R80, RZ ;  /* 0x000000500d587210 */ /* 0x000fe20007fbe0ff */
[-C--:B------:R-:W-:Y:S02]  /*d3c0*/  IMAD R49, R65, R6.reuse, RZ ;  /* 0x0000000641317224 */ /* 0x080fe400078e02ff */
[-C--:B------:R-:W-:Y:S02]  /*d3d0*/  IMAD R53, R69, R6.reuse, RZ ;  /* 0x0000000645357224 */ /* 0x080fe400078e02ff */
[----:B------:R-:W-:-:S02]  /*d3e0*/  IMAD R9, R79, R6, RZ ;  /* 0x000000064f097224 */ /* 0x000fc400078e02ff */
[-C--:B------:R-:W-:Y:S02]  /*d3f0*/  IMAD R61, R73, R6.reuse, RZ ;  /* 0x00000006493d7224 */ /* 0x080fe400078e02ff */
[-C--:B------:R-:W-:Y:S02]  /*d400*/  IMAD R65, R75, R6.reuse, RZ ;  /* 0x000000064b417224 */ /* 0x080fe400078e02ff */
[-C--:B------:R-:W-:Y:S02]  /*d410*/  IMAD R69, R77, R6.reuse, RZ ;  /* 0x000000064d457224 */ /* 0x080fe400078e02ff */
[-C--:B------:R-:W-:Y:S02]  /*d420*/  IMAD R10, R83, R6.reuse, RZ ;  /* 0x00000006530a7224 */ /* 0x080fe400078e02ff */
[----:B------:R-:W-:Y:S02]  /*d430*/  IMAD R11, R85, R6, RZ ;  /* 0x00000006550b7224 */ /* 0x000fe400078e02ff */
[----:B------:R-:W-:Y:S01]  /*d440*/  IMAD R79, R6, 0x4, R8 ;  /* 0x00000004064f7824 */ /* 0x000fe200078e0208 */
[----:B------:R-:W-:-:S02]  /*d450*/  IADD3 R6, P2, R23, R80, RZ ;  /* 0x0000005017067210 */ /* 0x000fc40007f5e0ff */
[-C--:B------:R-:W-:Y:S02]  /*d460*/  LEA.HI.X.SX32 R83, R21, R81.reuse, 0x1, P4 ;  /* 0x0000005115537211 */ /* 0x080fe400020f0eff */
[-C--:B------:R-:W-:Y:S02]  /*d470*/  IADD3 R12, P4, R17, R80.reuse, RZ ;  /* 0x00000050110c7210 */ /* 0x080fe40007f9e0ff */
[-C--:B------:R-:W-:Y:S02]  /*d480*/  LEA.HI.X.SX32 R85, R7, R81.reuse, 0x1, P3 ;  /* 0x0000005107557211 */ /* 0x080fe400018f0eff */
[-C--:B------:R-:W-:Y:S02]  /*d490*/  LEA.HI.X.SX32 R87, R29, R81.reuse, 0x1, P6 ;  /* 0x000000511d577211 */ /* 0x080fe400030f0eff */
[----:B------:R-:W-:Y:S02]  /*d4a0*/  LEA.HI.X.SX32 R89, R13, R81, 0x1, P5 ;  /* 0x000000510d597211 */ /* 0x000fe400028f0eff */
[----:B------:R-:W-:-:S02]  /*d4b0*/  IADD3 R14, P3, R15, R80, RZ ;  /* 0x000000500f0e7210 */ /* 0x000fc40007f7e0ff */
[-C--:B------:R-:W-:Y:S02]  /*d4c0*/  IADD3 R16, P6, R26, R80.reuse, RZ ;  /* 0x000000501a107210 */ /* 0x080fe40007fde0ff */
[-C--:B------:R-:W-:Y:S02]  /*d4d0*/  IADD3 R18, P5, R19, R80.reuse, RZ ;  /* 0x0000005013127210 */ /* 0x080fe40007fbe0ff */
[-C--:B------:R-:W-:Y:S02]  /*d4e0*/  LEA.HI.X.SX32 R7, R23, R81.reuse, 0x1, P2 ;  /* 0x0000005117077211 */ /* 0x080fe400010f0eff */
[-C--:B------:R-:W-:Y:S02]  /*d4f0*/  IADD3 R20, P2, R30, R80.reuse, RZ ;  /* 0x000000501e147210 */ /* 0x080fe40007f5e0ff */
[----:B------:R-:W-:Y:S02]  /*d500*/  LEA.HI.X.SX32 R13, R17, R81, 0x1, P4 ;  /* 0x00000051110d7211 */ /* 0x000fe400020f0eff */
[----:B------:R-:W-:-:S02]  /*d510*/  IADD3 R22, P4, R25, R80, RZ ;  /* 0x0000005019167210 */ /* 0x000fc40007f9e0ff */
[-C--:B------:R-:W-:Y:S02]  /*d520*/  LEA.HI.X.SX32 R15, R15, R81.reuse, 0x1, P3 ;  /* 0x000000510f0f7211 */ /* 0x080fe400018f0eff */
[-C--:B------:R-:W-:Y:S02]  /*d530*/  LEA.HI.X.SX32 R17, R26, R81.reuse, 0x1, P6 ;  /* 0x000000511a117211 */ /* 0x080fe400030f0eff */
[----:B------:R-:W-:Y:S02]  /*d540*/  LEA.HI.X.SX32 R19, R19, R81, 0x1, P5 ;  /* 0x0000005113137211 */ /* 0x000fe400028f0eff */
[-C--:B------:R-:W-:Y:S02]  /*d550*/  IADD3 R24, P3, R34, R80.reuse, RZ ;  /* 0x0000005022187210 */ /* 0x080fe40007f7e0ff */
[-C--:B------:R-:W-:Y:S02]  /*d560*/  IADD3 R26, P6, R27, R80.reuse, RZ ;  /* 0x000000501b1a7210 */ /* 0x080fe40007fde0ff */
[----:B------:R-:W-:-:S02]  /*d570*/  IADD3 R28, P5, R38, R80, RZ ;  /* 0x00000050261c7210 */ /* 0x000fc40007fbe0ff */
[-C--:B------:R-:W-:Y:S02]  /*d580*/  LEA.HI.X.SX32 R21, R30, R81.reuse, 0x1, P2 ;  /* 0x000000511e157211 */ /* 0x080fe400010f0eff */
[----:B------:R-:W-:Y:S02]  /*d590*/  IADD3 R30, P2, R31, R80, RZ ;  /* 0x000000501f1e7210 */ /* 0x000fe40007f5e0ff */
[-C--:B------:R-:W-:Y:S02]  /*d5a0*/  LEA.HI.X.SX32 R23, R25, R81.reuse, 0x1, P4 ;  /* 0x0000005119177211 */ /* 0x080fe400020f0eff */
[-C--:B------:R-:W-:Y:S02]  /*d5b0*/  LEA.HI.X.SX32 R25, R34, R81.reuse, 0x1, P3 ;  /* 0x0000005122197211 */ /* 0x080fe400018f0eff */
[-C--:B------:R-:W-:Y:S02]  /*d5c0*/  LEA.HI.X.SX32 R27, R27, R81.reuse, 0x1, P6 ;  /* 0x000000511b1b7211 */ /* 0x080fe400030f0eff */
[----:B------:R-:W-:-:S02]  /*d5d0*/  LEA.HI.X.SX32 R29, R38, R81, 0x1, P5 ;  /* 0x00000051261d7211 */ /* 0x000fc400028f0eff */
[-C--:B------:R-:W-:Y:S02]  /*d5e0*/  IADD3 R32, P4, R33, R80.reuse, RZ ;  /* 0x0000005021207210 */ /* 0x080fe40007f9e0ff */
[-C--:B------:R-:W-:Y:S02]  /*d5f0*/  IADD3 R34, P3, R35, R80.reuse, RZ ;  /* 0x0000005023227210 */ /* 0x080fe40007f7e0ff */
[-C--:B------:R-:W-:Y:S02]  /*d600*/  IADD3 R36, P6, R37, R80.reuse, RZ ;  /* 0x0000005025247210 */ /* 0x080fe40007fde0ff */
[-C--:B------:R-:W-:Y:S02]  /*d610*/  IADD3 R38, P5, R39, R80.reuse, RZ ;  /* 0x0000005027267210 */ /* 0x080fe40007fbe0ff */
[----:B------:R-:W-:Y:S02]  /*d620*/  LEA.HI.X.SX32 R31, R31, R81, 0x1, P2 ;  /* 0x000000511f1f7211 */ /* 0x000fe400010f0eff */
[----:B------:R-:W-:-:S02]  /*d630*/  IADD3 R40, P2, R41, R80, RZ ;  /* 0x0000005029287210 */ /* 0x000fc40007f5e0ff */
[-C--:B------:R-:W-:Y:S02]  /*d640*/  LEA.HI.X.SX32 R33, R33, R81.reuse, 0x1, P4 ;  /* 0x0000005121217211 */ /* 0x080fe400020f0eff */
[-C--:B------:R-:W-:Y:S02]  /*d650*/  LEA.HI.X.SX32 R35, R35, R81.reuse, 0x1, P3 ;  /* 0x0000005123237211 */ /* 0x080fe400018f0eff */
[-C--:B------:R-:W-:Y:S02]  /*d660*/  LEA.HI.X.SX32 R37, R37, R81.reuse, 0x1, P6 ;  /* 0x0000005125257211 */ /* 0x080fe400030f0eff */
[----:B------:R-:W-:Y:S02]  /*d670*/  LEA.HI.X.SX32 R39, R39, R81, 0x1, P5 ;  /* 0x0000005127277211 */ /* 0x000fe400028f0eff */
[-C--:B------:R-:W-:Y:S02]  /*d680*/  IADD3 R42, P4, R43, R80.reuse, RZ ;  /* 0x000000502b2a7210 */ /* 0x080fe40007f9e0ff */
[----:B------:R-:W-:-:S02]  /*d690*/  IADD3 R44, P3, R45, R80, RZ ;  /* 0x000000502d2c7210 */ /* 0x000fc40007f7e0ff */
[-C--:B------:R-:W-:Y:S02]  /*d6a0*/  IADD3 R46, P6, R47, R80.reuse, RZ ;  /* 0x000000502f2e7210 */ /* 0x080fe40007fde0ff */
[-C--:B------:R-:W-:Y:S02]  /*d6b0*/  IADD3 R48, P5, R49, R80.reuse, RZ ;  /* 0x0000005031307210 */ /* 0x080fe40007fbe0ff */
[-C--:B------:R-:W-:Y:S02]  /*d6c0*/  LEA.HI.X.SX32 R41, R41, R81.reuse, 0x1, P2 ;  /* 0x0000005129297211 */ /* 0x080fe400010f0eff */
[----:B------:R-:W-:Y:S02]  /*d6d0*/  IADD3 R50, P2, R51, R80, RZ ;  /* 0x0000005033327210 */ /* 0x000fe40007f5e0ff */
[-C--:B------:R-:W-:Y:S02]  /*d6e0*/  LEA.HI.X.SX32 R43, R43, R81.reuse, 0x1, P4 ;  /* 0x000000512b2b7211 */ /* 0x080fe400020f0eff */
[----:B------:R-:W-:-:S02]  /*d6f0*/  LEA.HI.X.SX32 R45, R45, R81, 0x1, P3 ;  /* 0x000000512d2d7211 */ /* 0x000fc400018f0eff */
[-C--:B------:R-:W-:Y:S02]  /*d700*/  LEA.HI.X.SX32 R47, R47, R81.reuse, 0x1, P6 ;  /* 0x000000512f2f7211 */ /* 0x080fe400030f0eff */
[----:B------:R-:W-:Y:S02]  /*d710*/  LEA.HI.X.SX32 R49, R49, R81, 0x1, P5 ;  /* 0x0000005131317211 */ /* 0x000fe400028f0eff */
[-C--:B------:R-:W-:Y:S02]  /*d720*/  IADD3 R52, P4, R53, R80.reuse, RZ ;  /* 0x0000005035347210 */ /* 0x080fe40007f9e0ff */
[-C--:B------:R-:W-:Y:S02]  /*d730*/  IADD3 R54, P3, R55, R80.reuse, RZ ;  /* 0x0000005037367210 */ /* 0x080fe40007f7e0ff */
[-C--:B------:R-:W-:Y:S02]  /*d740*/  IADD3 R56, P6, R57, R80.reuse, RZ ;  /* 0x0000005039387210 */ /* 0x080fe40007fde0ff */
[----:B------:R-:W-:-:S02]  /*d750*/  IADD3 R58, P5, R59, R80, RZ ;  /* 0x000000503b3a7210 */ /* 0x000fc40007fbe0ff */
[-C--:B------:R-:W-:Y:S02]  /*d760*/  LEA.HI.X.SX32 R51, R51, R81.reuse, 0x1, P2 ;  /* 0x0000005133337211 */ /* 0x080fe400010f0eff */
[----:B------:R-:W-:Y:S02]  /*d770*/  IADD3 R60, P2, R61, R80, RZ ;  /* 0x000000503d3c7210 */ /* 0x000fe40007f5e0ff */
[----:B------:R-:W-:Y:S02]  /*d780*/  FSETP.NEU.AND P1, PT, R62, RZ, PT ;  /* 0x000000ff3e00720b */ /* 0x000fe40003f2d000 */
[-C--:B------:R-:W-:Y:S02]  /*d790*/  LEA.HI.X.SX32 R53, R53, R81.reuse, 0x1, P4 ;  /* 0x0000005135357211 */ /* 0x080fe400020f0eff */
[-C--:B------:R-:W-:Y:S02]  /*d7a0*/  LEA.HI.X.SX32 R55, R55, R81.reuse, 0x1, P3 ;  /* 0x0000005137377211 */ /* 0x080fe400018f0eff */
[----:B------:R-:W-:-:S02]  /*d7b0*/  LEA.HI.X.SX32 R57, R57, R81, 0x1, P6 ;  /* 0x0000005139397211 */ /* 0x000fc400030f0eff */
[-C--:B------:R-:W-:Y:S02]  /*d7c0*/  LEA.HI.X.SX32 R59, R59, R81.reuse, 0x1, P5 ;  /* 0x000000513b3b7211 */ /* 0x080fe400028f0eff */
[-C--:B------:R-:W-:Y:S02]  /*d7d0*/  IADD3 R62, P4, R63, R80.reuse, RZ ;  /* 0x000000503f3e7210 */ /* 0x080fe40007f9e0ff */
[-C--:B------:R-:W-:Y:S02]  /*d7e0*/  IADD3 R64, P3, R65, R80.reuse, RZ ;  /* 0x0000005041407210 */ /* 0x080fe40007f7e0ff */
[-C--:B------:R-:W-:Y:S02]  /*d7f0*/  IADD3 R66, P6, R67, R80.reuse, RZ ;  /* 0x0000005043427210 */ /* 0x080fe40007fde0ff */
[----:B------:R-:W-:Y:S02]  /*d800*/  IADD3 R68, P5, R69, R80, RZ ;  /* 0x0000005045447210 */ /* 0x000fe40007fbe0ff */
[----:B------:R-:W-:-:S02]  /*d810*/  LEA.HI.X.SX32 R61, R61, R81, 0x1, P2 ;  /* 0x000000513d3d7211 */ /* 0x000fc400010f0eff */
[-C--:B------:R-:W-:Y:S02]  /*d820*/  IADD3 R70, P2, R71, R80.reuse, RZ ;  /* 0x0000005047467210 */ /* 0x080fe40007f5e0ff */
[-C--:B------:R-:W-:Y:S02]  /*d830*/  LEA.HI.X.SX32 R63, R63, R81.reuse, 0x1, P4 ;  /* 0x000000513f3f7211 */ /* 0x080fe400020f0eff */
[-C--:B------:R-:W-:Y:S02]  /*d840*/  LEA.HI.X.SX32 R65, R65, R81.reuse, 0x1, P3 ;  /* 0x0000005141417211 */ /* 0x080fe400018f0eff */
[-C--:B------:R-:W-:Y:S02]  /*d850*/  LEA.HI.X.SX32 R67, R67, R81.reuse, 0x1, P6 ;  /* 0x0000005143437211 */ /* 0x080fe400030f0eff */
[----:B------:R-:W-:Y:S02]  /*d860*/  LEA.HI.X.SX32 R69, R69, R81, 0x1, P5 ;  /* 0x0000005145457211 */ /* 0x000fe400028f0eff */
[----:B------:R-:W-:-:S02]  /*d870*/  IADD3 R72, P4, R9, R80, RZ ;  /* 0x0000005009487210 */ /* 0x000fc40007f9e0ff */
[-C--:B------:R-:W-:Y:S02]  /*d880*/  IADD3 R74, P3, R8, R80.reuse, RZ ;  /* 0x00000050084a7210 */ /* 0x080fe40007f7e0ff */
[-C--:B------:R-:W-:Y:S02]  /*d890*/  IADD3 R76, P6, R10, R80.reuse, RZ ;  /* 0x000000500a4c7210 */ /* 0x080fe40007fde0ff */
[-C--:B------:R-:W-:Y:S02]  /*d8a0*/  IADD3 R78, P5, R79, R80.reuse, RZ ;  /* 0x000000504f4e7210 */ /* 0x080fe40007fbe0ff */
[-C--:B------:R-:W-:Y:S02]  /*d8b0*/  LEA.HI.X.SX32 R71, R71, R81.reuse, 0x1, P2 ;  /* 0x0000005147477211 */ /* 0x080fe400010f0eff */
[----:B------:R-:W-:Y:S02]  /*d8c0*/  IADD3 R80, P2, R11, R80, RZ ;  /* 0x000000500b507210 */ /* 0x000fe40007f5e0ff */
[----:B------:R-:W-:-:S02]  /*d8d0*/  LEA.HI.X.SX32 R73, R9, R81, 0x1, P4 ;  /* 0x0000005109497211 */ /* 0x000fc400020f0eff */
[-C--:B------:R-:W-:Y:S02]  /*d8e0*/  LEA.HI.X.SX32 R75, R8, R81.reuse, 0x1, P3 ;  /* 0x00000051084b7211 */ /* 0x080fe400018f0eff */
[-C--:B------:R-:W-:Y:S02]  /*d8f0*/  LEA.HI.X.SX32 R77, R10, R81.reuse, 0x1, P6 ;  /* 0x000000510a4d7211 */ /* 0x080fe400030f0eff */
[-C--:B------:R-:W-:Y:S02]  /*d900*/  LEA.HI.X.SX32 R79, R79, R81.reuse, 0x1, P5 ;  /* 0x000000514f4f7211 */ /* 0x080fe400028f0eff */
[----:B------:R-:W-:Y:S02]  /*d910*/  LEA.HI.X.SX32 R81, R11, R81, 0x1, P2 ;  /* 0x000000510b517211 */ /* 0x000fe400010f0eff */
[----:B------:R-:W0:Y:S04]  /*d920*/  LDS.128 R8, [R92] ;  /* 0x000000005c087984 */ /* 0x000e280000000c00 */
[----:B------:R-:W-:Y:S04]  /*d930*/  STG.E.U8 desc[UR26][R82.64], R102 ;  /* 0x0000006652007986 */ /* 0x000fe8000c10111a */
        /* <DEDUP_REMOVED lines=13> */
[----:B------:R0:W-:Y:S04]  /*da10*/  STG.E.U8 desc[UR26][R30.64], R115 ;  /* 0x000000731e007986 */ /* 0x0001e8000c10111a */
[----:B------:R1:W-:Y:S04]  /*da20*/  STG.E.U8 desc[UR26][R32.64], R123 ;  /* 0x0000007b20007986 */ /* 0x0003e8000c10111a */
[----:B------:R2:W-:Y:S04]  /*da30*/  STG.E.U8 desc[UR26][R34.64], R95 ;  /* 0x0000005f22007986 */ /* 0x0005e8000c10111a */
[----:B------:R-:W-:Y:S01]  /*da40*/  STG.E.U8 desc[UR26][R36.64], R105 ;  /* 0x0000006924007986 */ /* 0x000fe2000c10111a */
[----:B0-----:R-:W-:-:S03]  /*da50*/  PRMT R31, R10, 0x7770, RZ ;  /* 0x000077700a1f7816 */ /* 0x001fc600000000ff */
[----:B------:R-:W-:Y:S01]  /*da60*/  STG.E.U8 desc[UR26][R38.64], R113 ;  /* 0x0000007126007986 */ /* 0x000fe2000c10111a */
[----:B-1----:R-:W-:-:S03]  /*da70*/  PRMT R33, R9, 0x7770, RZ ;  /* 0x0000777009217816 */ /* 0x002fc600000000ff */
[----:B------:R-:W-:Y:S01]  /*da80*/  STG.E.U8 desc[UR26][R40.64], R121 ;  /* 0x0000007928007986 */ /* 0x000fe2000c10111a */
[C---:B--2---:R-:W-:Y:S02]  /*da90*/  PRMT R35, R8.reuse, 0x7770, RZ ;  /* 0x0000777008237816 */ /* 0x044fe400000000ff */
[C---:B------:R-:W-:Y:S01]  /*daa0*/  PRMT R7, R11.reuse, 0x7773, RZ ;  /* 0x000077730b077816 */ /* 0x040fe200000000ff */
[----:B------:R-:W-:Y:S01]  /*dab0*/  STG.E.U8 desc[UR26][R42.64], R93 ;  /* 0x0000005d2a007986 */ /* 0x000fe2000c10111a */
[C---:B------:R-:W-:Y:S02]  /*dac0*/  PRMT R17, R11.reuse, 0x7772, RZ ;  /* 0x000077720b117816 */ /* 0x040fe400000000ff */
[C---:B------:R-:W-:Y:S01]  /*dad0*/  PRMT R25, R11.reuse, 0x7771, RZ ;  /* 0x000077710b197816 */ /* 0x040fe200000000ff */
[----:B------:R-:W-:Y:S01]  /*dae0*/  STG.E.U8 desc[UR26][R44.64], R103 ;  /* 0x000000672c007986 */ /* 0x000fe2000c10111a */
[----:B------:R-:W-:Y:S02]  /*daf0*/  PRMT R11, R11, 0x7770, RZ ;  /* 0x000077700b0b7816 */ /* 0x000fe400000000ff */
[----:B------:R-:W-:Y:S01]  /*db00*/  PRMT R29, R8, 0x7771, RZ ;  /* 0x00007771081d7816 */ /* 0x000fe200000000ff */
[----:B------:R-:W-:Y:S01]  /*db10*/  STG.E.U8 desc[UR26][R46.64], R111 ;  /* 0x0000006f2e007986 */ /* 0x000fe2000c10111a */
[----:B------:R-:W-:-:S03]  /*db20*/  PRMT R27, R9, 0x7771, RZ ;  /* 0x00007771091b7816 */ /* 0x000fc600000000ff */
[----:B------:R-:W-:Y:S01]  /*db30*/  STG.E.U8 desc[UR26][R48.64], R119 ;  /* 0x0000007730007986 */ /* 0x000fe2000c10111a */
[----:B------:R-:W-:-:S03]  /*db40*/  PRMT R3, R10, 0x7771, RZ ;  /* 0x000077710a037816 */ /* 0x000fc600000000ff */
[----:B------:R0:W-:Y:S01]  /*db50*/  STG.E.U8 desc[UR26][R50.64], R35 ;  /* 0x0000002332007986 */ /* 0x0001e2000c10111a */
[----:B------:R-:W-:-:S03]  /*db60*/  PRMT R23, R8, 0x7772, RZ ;  /* 0x0000777208177816 */ /* 0x000fc600000000ff */
[----:B------:R-:W-:Y:S01]  /*db70*/  STG.E.U8 desc[UR26][R52.64], R33 ;  /* 0x0000002134007986 */ /* 0x000fe2000c10111a */
[----:B------:R-:W-:-:S03]  /*db80*/  PRMT R21, R9, 0x7772, RZ ;  /* 0x0000777209157816 */ /* 0x000fc600000000ff */
[----:B------:R-:W-:Y:S01]  /*db90*/  STG.E.U8 desc[UR26][R54.64], R31 ;  /* 0x0000001f36007986 */ /* 0x000fe2000c10111a */
[----:B------:R-:W-:-:S03]  /*dba0*/  PRMT R19, R10, 0x7772, RZ ;  /* 0x000077720a137816 */ /* 0x000fc600000000ff */
[----:B------:R-:W-:Y:S01]  /*dbb0*/  STG.E.U8 desc[UR26][R56.64], R11 ;  /* 0x0000000b38007986 */ /* 0x000fe2000c10111a */
[----:B------:R-:W-:Y:S01]  /*dbc0*/  PRMT R15, R8, 0x7773, RZ ;  /* 0x00007773080f7816 */ /* 0x000fe200000000ff */
[----:B0-----:R-:W0:Y:S02]  /*dbd0*/  LDC.64 R34, c[0x0][0x230] ;  /* 0x00008c00ff227b82 */ /* 0x001e240000000a00 */
[----:B------:R-:W-:Y:S01]  /*dbe0*/  STG.E.U8 desc[UR26][R58.64], R29 ;  /* 0x0000001d3a007986 */ /* 0x000fe2000c10111a */
[----:B------:R-:W-:-:S03]  /*dbf0*/  PRMT R13, R9, 0x7773, RZ ;  /* 0x00007773090d7816 */ /* 0x000fc600000000ff */
[----:B------:R-:W-:Y:S01]  /*dc00*/  STG.E.U8 desc[UR26][R60.64], R27 ;  /* 0x0000001b3c007986 */ /* 0x000fe2000c10111a */
[----:B------:R-:W-:-:S03]  /*dc10*/  PRMT R9, R10, 0x7773, RZ ;  /* 0x000077730a097816 */ /* 0x000fc600000000ff */
[----:B------:R1:W-:Y:S04]  /*dc20*/  STG.E.U8 desc[UR26][R62.64], R3 ;  /* 0x000000033e007986 */ /* 0x0003e8000c10111a */
        /* <DEDUP_REMOVED lines=8> */
[----:B------:R2:W-:Y:S01]  /*dcb0*/  STG.E.U8 desc[UR26][R80.64], R7 ;  /* 0x0000000750007986 */ /* 0x0005e2000c10111a */
[----:B-1----:R-:W-:Y:S01]  /*dcc0*/  FSEL R3, R90, -INF , P0 ;  /* 0xff8000005a037808 */ /* 0x002fe20000000000 */
[----:B------:R-:W-:Y:S01]  /*dcd0*/  IMAD.SHL.U32 R8, R106, 0x2, RZ ;  /* 0x000000026a087824 */ /* 0x000fe200078e00ff */
[----:B------:R-:W-:-:S03]  /*dce0*/  FSEL R5, R5, -INF , P1 ;  /* 0xff80000005057808 */ /* 0x000fc60000800000 */
[----:B------:R-:W-:Y:S01]  /*dcf0*/  FFMA R4, R3, 0.69314718246459960938, R4 ;  /* 0x3f31721803047823 */ /* 0x000fe20000000004 */
[----:B------:R-:W-:Y:S01]  /*dd00*/  LOP3.LUT R8, R8, 0x3f8, RZ, 0xc0, !PT ;  /* 0x000003f808087812 */ /* 0x000fe200078ec0ff */
[----:B------:R-:W-:Y:S01]  /*dd10*/  FFMA R5, R5, 0.69314718246459960938, R2 ;  /* 0x3f31721805057823 */ /* 0x000fe20000000002 */
[----:B------:R-:W-:Y:S01]  /*dd20*/  BAR.SYNC.DEFER_BLOCKING 0x0 ;  /* 0x0000000000007b1d */ /* 0x000fe20000010000 */
[----:B------:R-:W-:Y:S01]  /*dd30*/  UIMAD UR4, UR24, UR4, URZ ;  /* 0x00000004180472a4 */ /* 0x000fe2000f8e023f */
[----:B------:R-:W-:Y:S01]  /*dd40*/  LOP3.LUT P2, RZ, R106, 0x100, RZ, 0xc0, !PT ;  /* 0x000001006aff7812 */ /* 0x000fe2000784c0ff */
[C---:B------:R-:W-:Y:S02]  /*dd50*/  IMAD.SHL.U32 R3, R104.reuse, 0x4, RZ ;  /* 0x0000000468037824 */ /* 0x040fe400078e00ff */
[----:B------:R-:W-:Y:S01]  /*dd60*/  USHF.L.U32 UR6, UR4, 0x2, URZ ;  /* 0x0000000204067899 */ /* 0x000fe2000800063f */
[----:B------:R2:W-:Y:S01]  /*dd70*/  STS.64 [R8+UR25], R4 ;  /* 0x0000000408007988 */ /* 0x0005e20008000a19 */
[----:B------:R-:W-:Y:S01]  /*dd80*/  UIMAD.WIDE UR4, UR4, 0x4, URZ ;  /* 0x00000004040478a5 */ /* 0x000fe2000f8e023f */
[----:B------:R-:W-:Y:S01]  /*dd90*/  IMAD.HI R6, R104, 0x4, RZ ;  /* 0x0000000468067827 */ /* 0x000fe200078e02ff */
[----:B------:R-:W-:Y:S02]  /*dda0*/  BAR.SYNC.DEFER_BLOCKING 0x0 ;  /* 0x0000000000007b1d */ /* 0x000fe40000010000 */
[----:B0-----:R-:W-:-:S04]  /*ddb0*/  IADD3 R2, P0, P1, R3, UR6, R34 ;  /* 0x0000000603027c10 */ /* 0x001fc8000f91e022 */
[----:B------:R-:W-:Y:S01]  /*ddc0*/  IADD3.X R3, R6, UR5, R35, P0, P1 ;  /* 0x0000000506037c10 */ /* 0x000fe200087e2423 */
[----:B------:R-:W-:Y:S08]  /*ddd0*/  @P2 EXIT ;  /* 0x000000000000294d */ /* 0x000ff00003800000 */
[----:B--2---:R-:W0:Y:S04]  /*dde0*/  LDS R5, [R0] ;  /* 0x0000000000057984 */ /* 0x004e280000000800 */
[----:B0-----:R-:W-:Y:S01]  /*ddf0*/  STG.E desc[UR26][R2.64], R5 ;  /* 0x0000000502007986 */ /* 0x001fe2000c10191a */
[----:B------:R-:W-:Y:S05]  /*de00*/  EXIT ;  /* 0x000000000000794d */ /* 0x000fea0003800000 */
.L_x_2:
[----:B------:R-:W-:-:S00]  /*de10*/  BRA `(.L_x_2) ;  /* 0xfffffffc00fc7947 */ /* 0x000fc0000383ffff */
[----:B------:R-:W-:-:S00]  /*de20*/  NOP ;  /* 0x0000000000007918 */ /* 0x000fc00000000000 */
        /* <DEDUP_REMOVED lines=13> */
.L_x_3:


//--------------------- .nv.global.init           --------------------------
	.section	.nv.global.init,"aw",@progbits
.nv.global.init:
	.type		_$_str,@object
	.size		_$_str,(.L_0 - _$_str)
_$_str:
        /*0000*/ 	.byte	0x5f, 0x5f, 0x43, 0x55, 0x44, 0x41, 0x5f, 0x46, 0x54, 0x5a, 0x00
.L_0:


//--------------------- .nv.shared.attn_fwd       --------------------------
	.section	.nv.shared.attn_fwd,"aw",@nobits
	.sectionflags	@""
	.align	16
	.zero		1024


//--------------------- .nv.shared.reserved.0     --------------------------
	.section	.nv.shared.reserved.0,"aw",@nobits
	.weak		__nv_reservedSMEM_offset_0_alias
	.size		__nv_reservedSMEM_offset_0_alias, 0, 0
	.other		__nv_reservedSMEM_offset_0_alias,@"STO_CUDA_RESERVED_SHARED STV_DEFAULT"
__nv_reservedSMEM_offset_0_alias:
	.zero		0


//--------------------- .nv.constant0.attn_fwd    --------------------------
	.section	.nv.constant0.attn_fwd,"a",@progbits
	.sectionflags	@""
	.align	4
.nv.constant0.attn_fwd:
	.zero		664


//--------------------- SYMBOLS --------------------------

	.type		.nv.reservedSmem.offset0,@object
	.size		.nv.reservedSmem.offset0,0x4
